//
// Generated by NVIDIA NVVM Compiler
//
// Compiler Build ID: CL-36424714
// Cuda compilation tools, release 13.0, V13.0.88
// Based on NVVM 20.0.0
//

.version 9.0
.target sm_100
.address_size 64

	// .globl	exp_kernel
.global .align 4 .b8 __cudart_i2opi_f[24] = {65, 144, 67, 60, 153, 149, 98, 219, 192, 221, 52, 245, 209, 87, 39, 252, 41, 21, 68, 78, 110, 131, 249, 162};

.visible .entry exp_kernel(
	.param .u64 .ptr .align 1 exp_kernel_param_0,
	.param .u64 .ptr .align 1 exp_kernel_param_1,
	.param .u32 exp_kernel_param_2
)
{
	.reg .pred 	%p<2>;
	.reg .b32 	%r<8>;
	.reg .b32 	%f<14>;
	.reg .b64 	%rd<8>;

	ld.param.u64 	%rd1, [exp_kernel_param_0];
	ld.param.u64 	%rd2, [exp_kernel_param_1];
	ld.param.u32 	%r2, [exp_kernel_param_2];
	mov.u32 	%r3, %ctaid.x;
	mov.u32 	%r4, %ntid.x;
	mov.u32 	%r5, %tid.x;
	mad.lo.s32 	%r1, %r3, %r4, %r5;
	setp.ge.s32 	%p1, %r1, %r2;
	@%p1 bra 	$L__BB0_2;
	cvta.to.global.u64 	%rd3, %rd1;
	cvta.to.global.u64 	%rd4, %rd2;
	mul.wide.s32 	%rd5, %r1, 4;
	add.s64 	%rd6, %rd3, %rd5;
	ld.global.f32 	%f1, [%rd6];
	fma.rn.f32 	%f2, %f1, 0f3BBB989D, 0f3F000000;
	cvt.sat.f32.f32 	%f3, %f2;
	mov.f32 	%f4, 0f4B400001;
	mov.f32 	%f5, 0f437C0000;
	fma.rm.f32 	%f6, %f3, %f5, %f4;
	add.f32 	%f7, %f6, 0fCB40007F;
	neg.f32 	%f8, %f7;
	fma.rn.f32 	%f9, %f1, 0f3FB8AA3B, %f8;
	fma.rn.f32 	%f10, %f1, 0f32A57060, %f9;
	mov.b32 	%r6, %f6;
	shl.b32 	%r7, %r6, 23;
	mov.b32 	%f11, %r7;
	ex2.approx.ftz.f32 	%f12, %f10;
	mul.f32 	%f13, %f12, %f11;
	add.s64 	%rd7, %rd4, %rd5;
	st.global.f32 	[%rd7], %f13;
$L__BB0_2:
	ret;

}
	// .globl	log_kernel
.visible .entry log_kernel(
	.param .u64 .ptr .align 1 log_kernel_param_0,
	.param .u64 .ptr .align 1 log_kernel_param_1,
	.param .u32 log_kernel_param_2
)
{
	.reg .pred 	%p<5>;
	.reg .b32 	%r<10>;
	.reg .b32 	%f<23>;
	.reg .b64 	%rd<8>;

	ld.param.u64 	%rd1, [log_kernel_param_0];
	ld.param.u64 	%rd2, [log_kernel_param_1];
	ld.param.u32 	%r2, [log_kernel_param_2];
	mov.u32 	%r3, %ctaid.x;
	mov.u32 	%r4, %ntid.x;
	mov.u32 	%r5, %tid.x;
	mad.lo.s32 	%r1, %r3, %r4, %r5;
	setp.ge.s32 	%p1, %r1, %r2;
	@%p1 bra 	$L__BB1_2;
	cvta.to.global.u64 	%rd3, %rd1;
	cvta.to.global.u64 	%rd4, %rd2;
	mul.wide.s32 	%rd5, %r1, 4;
	add.s64 	%rd6, %rd3, %rd5;
	ld.global.f32 	%f1, [%rd6];
	setp.lt.f32 	%p2, %f1, 0f00800000;
	mul.f32 	%f2, %f1, 0f4B000000;
	selp.f32 	%f3, %f2, %f1, %p2;
	selp.f32 	%f4, 0fC1B80000, 0f00000000, %p2;
	mov.b32 	%r6, %f3;
	add.s32 	%r7, %r6, -1059760811;
	and.b32  	%r8, %r7, -8388608;
	sub.s32 	%r9, %r6, %r8;
	mov.b32 	%f5, %r9;
	cvt.rn.f32.s32 	%f6, %r8;
	fma.rn.f32 	%f7, %f6, 0f34000000, %f4;
	add.f32 	%f8, %f5, 0fBF800000;
	fma.rn.f32 	%f9, %f8, 0fBE055027, 0f3E1039F6;
	fma.rn.f32 	%f10, %f9, %f8, 0fBDF8CDCC;
	fma.rn.f32 	%f11, %f10, %f8, 0f3E0F2955;
	fma.rn.f32 	%f12, %f11, %f8, 0fBE2AD8B9;
	fma.rn.f32 	%f13, %f12, %f8, 0f3E4CED0B;
	fma.rn.f32 	%f14, %f13, %f8, 0fBE7FFF22;
	fma.rn.f32 	%f15, %f14, %f8, 0f3EAAAA78;
	fma.rn.f32 	%f16, %f15, %f8, 0fBF000000;
	mul.f32 	%f17, %f8, %f16;
	fma.rn.f32 	%f18, %f17, %f8, %f8;
	fma.rn.f32 	%f19, %f7, 0f3F317218, %f18;
	setp.gt.u32 	%p3, %r6, 2139095039;
	fma.rn.f32 	%f20, %f3, 0f7F800000, 0f7F800000;
	selp.f32 	%f21, %f20, %f19, %p3;
	setp.eq.f32 	%p4, %f3, 0f00000000;
	selp.f32 	%f22, 0fFF800000, %f21, %p4;
	add.s64 	%rd7, %rd4, %rd5;
	st.global.f32 	[%rd7], %f22;
$L__BB1_2:
	ret;

}
	// .globl	sqrt_kernel
.visible .entry sqrt_kernel(
	.param .u64 .ptr .align 1 sqrt_kernel_param_0,
	.param .u64 .ptr .align 1 sqrt_kernel_param_1,
	.param .u32 sqrt_kernel_param_2
)
{
	.reg .pred 	%p<2>;
	.reg .b32 	%r<6>;
	.reg .b32 	%f<3>;
	.reg .b64 	%rd<8>;

	ld.param.u64 	%rd1, [sqrt_kernel_param_0];
	ld.param.u64 	%rd2, [sqrt_kernel_param_1];
	ld.param.u32 	%r2, [sqrt_kernel_param_2];
	mov.u32 	%r3, %ctaid.x;
	mov.u32 	%r4, %ntid.x;
	mov.u32 	%r5, %tid.x;
	mad.lo.s32 	%r1, %r3, %r4, %r5;
	setp.ge.s32 	%p1, %r1, %r2;
	@%p1 bra 	$L__BB2_2;
	cvta.to.global.u64 	%rd3, %rd1;
	cvta.to.global.u64 	%rd4, %rd2;
	mul.wide.s32 	%rd5, %r1, 4;
	add.s64 	%rd6, %rd3, %rd5;
	ld.global.f32 	%f1, [%rd6];
	sqrt.rn.f32 	%f2, %f1;
	add.s64 	%rd7, %rd4, %rd5;
	st.global.f32 	[%rd7], %f2;
$L__BB2_2:
	ret;

}
	// .globl	pow_kernel
.visible .entry pow_kernel(
	.param .u64 .ptr .align 1 pow_kernel_param_0,
	.param .u64 .ptr .align 1 pow_kernel_param_1,
	.param .f32 pow_kernel_param_2,
	.param .u32 pow_kernel_param_3
)
{
	.reg .pred 	%p<23>;
	.reg .b32 	%r<20>;
	.reg .b32 	%f<77>;
	.reg .b64 	%rd<9>;

	ld.param.u64 	%rd1, [pow_kernel_param_0];
	ld.param.u64 	%rd2, [pow_kernel_param_1];
	ld.param.f32 	%f10, [pow_kernel_param_2];
	ld.param.u32 	%r2, [pow_kernel_param_3];
	mov.u32 	%r3, %ctaid.x;
	mov.u32 	%r4, %ntid.x;
	mov.u32 	%r5, %tid.x;
	mad.lo.s32 	%r1, %r3, %r4, %r5;
	setp.ge.s32 	%p1, %r1, %r2;
	mov.f32 	%f76, 0f3F800000;
	@%p1 bra 	$L__BB3_10;
	cvta.to.global.u64 	%rd3, %rd1;
	mul.wide.s32 	%rd4, %r1, 4;
	add.s64 	%rd5, %rd3, %rd4;
	ld.global.f32 	%f1, [%rd5];
	mul.f32 	%f12, %f10, 0f3F000000;
	cvt.rzi.f32.f32 	%f13, %f12;
	add.f32 	%f14, %f13, %f13;
	sub.f32 	%f15, %f10, %f14;
	abs.f32 	%f2, %f15;
	abs.f32 	%f3, %f1;
	setp.lt.f32 	%p2, %f3, 0f00800000;
	mul.f32 	%f16, %f3, 0f4B800000;
	selp.f32 	%f17, %f16, %f3, %p2;
	selp.f32 	%f18, 0fC1C00000, 0f00000000, %p2;
	mov.b32 	%r6, %f17;
	add.s32 	%r7, %r6, -1060439283;
	and.b32  	%r8, %r7, -8388608;
	sub.s32 	%r9, %r6, %r8;
	mov.b32 	%f19, %r9;
	cvt.rn.f32.s32 	%f20, %r8;
	fma.rn.f32 	%f21, %f20, 0f34000000, %f18;
	add.f32 	%f22, %f19, 0fBF800000;
	add.f32 	%f23, %f19, 0f3F800000;
	rcp.approx.ftz.f32 	%f24, %f23;
	add.f32 	%f25, %f22, %f22;
	mul.f32 	%f26, %f25, %f24;
	mul.f32 	%f27, %f26, %f26;
	sub.f32 	%f28, %f22, %f26;
	add.f32 	%f29, %f28, %f28;
	neg.f32 	%f30, %f26;
	fma.rn.f32 	%f31, %f30, %f22, %f29;
	mul.rn.f32 	%f32, %f24, %f31;
	fma.rn.f32 	%f33, %f27, 0f3A2C32E4, 0f3B52E7DB;
	fma.rn.f32 	%f34, %f33, %f27, 0f3C93BB73;
	fma.rn.f32 	%f35, %f34, %f27, 0f3DF6384F;
	mul.rn.f32 	%f36, %f35, %f27;
	fma.rn.f32 	%f37, %f26, 0f3FB8AA3B, %f21;
	sub.f32 	%f38, %f21, %f37;
	fma.rn.f32 	%f39, %f26, 0f3FB8AA3B, %f38;
	fma.rn.f32 	%f40, %f32, 0f3FB8AA3B, %f39;
	fma.rn.f32 	%f41, %f26, 0f32A55E34, %f40;
	mul.f32 	%f42, %f36, 0f40400000;
	fma.rn.f32 	%f43, %f42, %f32, %f41;
	fma.rn.f32 	%f44, %f36, %f26, %f43;
	add.rn.f32 	%f45, %f37, %f44;
	neg.f32 	%f46, %f37;
	add.rn.f32 	%f47, %f45, %f46;
	neg.f32 	%f48, %f47;
	add.rn.f32 	%f49, %f44, %f48;
	mul.rn.f32 	%f50, %f45, %f10;
	neg.f32 	%f51, %f50;
	fma.rn.f32 	%f52, %f45, %f10, %f51;
	fma.rn.f32 	%f53, %f49, %f10, %f52;
	cvt.rni.f32.f32 	%f54, %f50;
	sub.f32 	%f55, %f50, %f54;
	add.f32 	%f56, %f55, %f53;
	fma.rn.f32 	%f57, %f56, 0f391FCB8E, 0f3AAF85ED;
	fma.rn.f32 	%f58, %f57, %f56, 0f3C1D9856;
	fma.rn.f32 	%f59, %f58, %f56, 0f3D6357BB;
	fma.rn.f32 	%f60, %f59, %f56, 0f3E75FDEC;
	fma.rn.f32 	%f61, %f60, %f56, 0f3F317218;
	fma.rn.f32 	%f62, %f61, %f56, 0f3F800000;
	cvt.rzi.s32.f32 	%r10, %f54;
	setp.gt.f32 	%p3, %f54, 0f00000000;
	selp.b32 	%r11, 0, -2097152000, %p3;
	add.s32 	%r12, %r11, 2130706432;
	mov.b32 	%f63, %r12;
	mul.f32 	%f64, %f62, %f63;
	shl.b32 	%r13, %r10, 23;
	sub.s32 	%r14, %r13, %r11;
	mov.b32 	%f65, %r14;
	mul.f32 	%f66, %f64, %f65;
	abs.f32 	%f67, %f50;
	setp.gt.f32 	%p4, %f67, 0f43180000;
	setp.lt.f32 	%p5, %f50, 0f00000000;
	selp.f32 	%f68, 0f00000000, 0f7F800000, %p5;
	selp.f32 	%f4, %f68, %f66, %p4;
	setp.eq.f32 	%p6, %f1, 0f3F800000;
	setp.eq.f32 	%p7, %f10, 0f00000000;
	or.pred  	%p8, %p7, %p6;
	@%p8 bra 	$L__BB3_9;
	setp.num.f32 	%p9, %f3, %f3;
	abs.f32 	%f69, %f10;
	setp.num.f32 	%p10, %f69, %f69;
	and.pred  	%p11, %p9, %p10;
	@%p11 bra 	$L__BB3_4;
	add.rn.f32 	%f76, %f1, %f10;
	bra.uni 	$L__BB3_9;
$L__BB3_4:
	setp.neu.f32 	%p12, %f1, 0f00000000;
	setp.neu.f32 	%p13, %f3, 0f7F800000;
	and.pred  	%p14, %p12, %p13;
	@%p14 bra 	$L__BB3_6;
	setp.neu.f32 	%p21, %f2, 0f3F800000;
	add.f32 	%f74, %f1, %f1;
	mov.b32 	%r15, %f74;
	setp.lt.f32 	%p22, %f10, 0f00000000;
	xor.b32  	%r16, %r15, 2139095040;
	selp.b32 	%r17, %r16, %r15, %p22;
	and.b32  	%r18, %r17, 2147483647;
	selp.b32 	%r19, %r18, %r17, %p21;
	mov.b32 	%f76, %r19;
	bra.uni 	$L__BB3_9;
$L__BB3_6:
	setp.eq.f32 	%p15, %f1, 0fBF800000;
	setp.eq.f32 	%p16, %f69, 0f7F800000;
	and.pred  	%p17, %p15, %p16;
	@%p17 bra 	$L__BB3_9;
	setp.geu.f32 	%p18, %f1, 0f00000000;
	mov.f32 	%f76, %f4;
	@%p18 bra 	$L__BB3_9;
	setp.neu.f32 	%p19, %f2, 0f3F800000;
	neg.f32 	%f71, %f4;
	selp.f32 	%f72, %f4, %f71, %p19;
	cvt.rmi.f32.f32 	%f73, %f10;
	setp.neu.f32 	%p20, %f10, %f73;
	selp.f32 	%f76, 0f7FFFFFFF, %f72, %p20;
$L__BB3_9:
	cvta.to.global.u64 	%rd6, %rd2;
	add.s64 	%rd8, %rd6, %rd4;
	st.global.f32 	[%rd8], %f76;
$L__BB3_10:
	ret;

}
	// .globl	sin_kernel
.visible .entry sin_kernel(
	.param .u64 .ptr .align 1 sin_kernel_param_0,
	.param .u64 .ptr .align 1 sin_kernel_param_1,
	.param .u32 sin_kernel_param_2
)
{
	.local .align 4 .b8 	__local_depot4[28];
	.reg .b64 	%SP;
	.reg .b64 	%SPL;
	.reg .pred 	%p<10>;
	.reg .b32 	%r<45>;
	.reg .b32 	%f<28>;
	.reg .b64 	%rd<29>;
	.reg .b64 	%fd<3>;

	mov.u64 	%SPL, __local_depot4;
	ld.param.u64 	%rd9, [sin_kernel_param_0];
	ld.param.u64 	%rd10, [sin_kernel_param_1];
	ld.param.u32 	%r16, [sin_kernel_param_2];
	add.u64 	%rd1, %SPL, 0;
	mov.u32 	%r17, %ctaid.x;
	mov.u32 	%r18, %ntid.x;
	mov.u32 	%r19, %tid.x;
	mad.lo.s32 	%r1, %r17, %r18, %r19;
	setp.ge.s32 	%p1, %r1, %r16;
	@%p1 bra 	$L__BB4_10;
	cvta.to.global.u64 	%rd12, %rd9;
	mul.wide.s32 	%rd13, %r1, 4;
	add.s64 	%rd14, %rd12, %rd13;
	ld.global.f32 	%f1, [%rd14];
	mul.f32 	%f7, %f1, 0f3F22F983;
	cvt.rni.s32.f32 	%r44, %f7;
	cvt.rn.f32.s32 	%f8, %r44;
	fma.rn.f32 	%f9, %f8, 0fBFC90FDA, %f1;
	fma.rn.f32 	%f10, %f8, 0fB3A22168, %f9;
	fma.rn.f32 	%f27, %f8, 0fA7C234C5, %f10;
	abs.f32 	%f3, %f1;
	setp.ltu.f32 	%p2, %f3, 0f47CE4780;
	@%p2 bra 	$L__BB4_9;
	setp.neu.f32 	%p3, %f3, 0f7F800000;
	@%p3 bra 	$L__BB4_4;
	mov.f32 	%f13, 0f00000000;
	mul.rn.f32 	%f27, %f1, %f13;
	mov.b32 	%r44, 0;
	bra.uni 	$L__BB4_9;
$L__BB4_4:
	mov.b32 	%r3, %f1;
	shl.b32 	%r21, %r3, 8;
	or.b32  	%r4, %r21, -2147483648;
	mov.b64 	%rd28, 0;
	mov.b32 	%r41, 0;
	mov.u64 	%rd26, __cudart_i2opi_f;
	mov.u64 	%rd27, %rd1;
$L__BB4_5:
	.pragma "nounroll";
	ld.global.nc.u32 	%r22, [%rd26];
	mad.wide.u32 	%rd17, %r22, %r4, %rd28;
	shr.u64 	%rd28, %rd17, 32;
	st.local.u32 	[%rd27], %rd17;
	add.s32 	%r41, %r41, 1;
	add.s64 	%rd27, %rd27, 4;
	add.s64 	%rd26, %rd26, 4;
	setp.ne.s32 	%p4, %r41, 6;
	@%p4 bra 	$L__BB4_5;
	shr.u32 	%r23, %r3, 23;
	st.local.u32 	[%rd1+24], %rd28;
	and.b32  	%r7, %r23, 31;
	and.b32  	%r24, %r23, 224;
	add.s32 	%r25, %r24, -128;
	shr.u32 	%r26, %r25, 5;
	mul.wide.u32 	%rd18, %r26, 4;
	sub.s64 	%rd8, %rd1, %rd18;
	ld.local.u32 	%r42, [%rd8+24];
	ld.local.u32 	%r43, [%rd8+20];
	setp.eq.s32 	%p5, %r7, 0;
	@%p5 bra 	$L__BB4_8;
	shf.l.wrap.b32 	%r42, %r43, %r42, %r7;
	ld.local.u32 	%r27, [%rd8+16];
	shf.l.wrap.b32 	%r43, %r27, %r43, %r7;
$L__BB4_8:
	shr.u32 	%r28, %r42, 30;
	shf.l.wrap.b32 	%r29, %r43, %r42, 2;
	shl.b32 	%r30, %r43, 2;
	shr.u32 	%r31, %r29, 31;
	add.s32 	%r32, %r31, %r28;
	neg.s32 	%r33, %r32;
	setp.lt.s32 	%p6, %r3, 0;
	selp.b32 	%r44, %r33, %r32, %p6;
	xor.b32  	%r34, %r29, %r3;
	shr.s32 	%r35, %r29, 31;
	xor.b32  	%r36, %r35, %r29;
	xor.b32  	%r37, %r35, %r30;
	cvt.u64.u32 	%rd19, %r36;
	shl.b64 	%rd20, %rd19, 32;
	cvt.u64.u32 	%rd21, %r37;
	or.b64  	%rd22, %rd20, %rd21;
	cvt.rn.f64.s64 	%fd1, %rd22;
	mul.f64 	%fd2, %fd1, 0d3BF921FB54442D19;
	cvt.rn.f32.f64 	%f11, %fd2;
	neg.f32 	%f12, %f11;
	setp.lt.s32 	%p7, %r34, 0;
	selp.f32 	%f27, %f12, %f11, %p7;
$L__BB4_9:
	mul.rn.f32 	%f14, %f27, %f27;
	and.b32  	%r39, %r44, 1;
	setp.eq.b32 	%p8, %r39, 1;
	selp.f32 	%f15, 0f3F800000, %f27, %p8;
	fma.rn.f32 	%f16, %f14, %f15, 0f00000000;
	fma.rn.f32 	%f17, %f14, 0f37CBAC00, 0fBAB607ED;
	selp.f32 	%f18, %f17, 0fB94D4153, %p8;
	selp.f32 	%f19, 0f3D2AAABB, 0f3C0885E4, %p8;
	fma.rn.f32 	%f20, %f18, %f14, %f19;
	selp.f32 	%f21, 0fBEFFFFFF, 0fBE2AAAA8, %p8;
	fma.rn.f32 	%f22, %f20, %f14, %f21;
	fma.rn.f32 	%f23, %f22, %f16, %f15;
	and.b32  	%r40, %r44, 2;
	setp.eq.s32 	%p9, %r40, 0;
	mov.f32 	%f24, 0f00000000;
	sub.f32 	%f25, %f24, %f23;
	selp.f32 	%f26, %f23, %f25, %p9;
	cvta.to.global.u64 	%rd23, %rd10;
	add.s64 	%rd25, %rd23, %rd13;
	st.global.f32 	[%rd25], %f26;
$L__BB4_10:
	ret;

}
	// .globl	cos_kernel
.visible .entry cos_kernel(
	.param .u64 .ptr .align 1 cos_kernel_param_0,
	.param .u64 .ptr .align 1 cos_kernel_param_1,
	.param .u32 cos_kernel_param_2
)
{
	.local .align 4 .b8 	__local_depot5[28];
	.reg .b64 	%SP;
	.reg .b64 	%SPL;
	.reg .pred 	%p<10>;
	.reg .b32 	%r<46>;
	.reg .b32 	%f<28>;
	.reg .b64 	%rd<29>;
	.reg .b64 	%fd<3>;

	mov.u64 	%SPL, __local_depot5;
	ld.param.u64 	%rd9, [cos_kernel_param_0];
	ld.param.u64 	%rd10, [cos_kernel_param_1];
	ld.param.u32 	%r16, [cos_kernel_param_2];
	add.u64 	%rd1, %SPL, 0;
	mov.u32 	%r17, %ctaid.x;
	mov.u32 	%r18, %ntid.x;
	mov.u32 	%r19, %tid.x;
	mad.lo.s32 	%r1, %r17, %r18, %r19;
	setp.ge.s32 	%p1, %r1, %r16;
	@%p1 bra 	$L__BB5_10;
	cvta.to.global.u64 	%rd12, %rd9;
	mul.wide.s32 	%rd13, %r1, 4;
	add.s64 	%rd14, %rd12, %rd13;
	ld.global.f32 	%f1, [%rd14];
	mul.f32 	%f7, %f1, 0f3F22F983;
	cvt.rni.s32.f32 	%r45, %f7;
	cvt.rn.f32.s32 	%f8, %r45;
	fma.rn.f32 	%f9, %f8, 0fBFC90FDA, %f1;
	fma.rn.f32 	%f10, %f8, 0fB3A22168, %f9;
	fma.rn.f32 	%f27, %f8, 0fA7C234C5, %f10;
	abs.f32 	%f3, %f1;
	setp.ltu.f32 	%p2, %f3, 0f47CE4780;
	@%p2 bra 	$L__BB5_9;
	setp.neu.f32 	%p3, %f3, 0f7F800000;
	@%p3 bra 	$L__BB5_4;
	mov.f32 	%f13, 0f00000000;
	mul.rn.f32 	%f27, %f1, %f13;
	mov.b32 	%r45, 0;
	bra.uni 	$L__BB5_9;
$L__BB5_4:
	mov.b32 	%r3, %f1;
	shl.b32 	%r21, %r3, 8;
	or.b32  	%r4, %r21, -2147483648;
	mov.b64 	%rd28, 0;
	mov.b32 	%r42, 0;
	mov.u64 	%rd26, __cudart_i2opi_f;
	mov.u64 	%rd27, %rd1;
$L__BB5_5:
	.pragma "nounroll";
	ld.global.nc.u32 	%r22, [%rd26];
	mad.wide.u32 	%rd17, %r22, %r4, %rd28;
	shr.u64 	%rd28, %rd17, 32;
	st.local.u32 	[%rd27], %rd17;
	add.s32 	%r42, %r42, 1;
	add.s64 	%rd27, %rd27, 4;
	add.s64 	%rd26, %rd26, 4;
	setp.ne.s32 	%p4, %r42, 6;
	@%p4 bra 	$L__BB5_5;
	shr.u32 	%r23, %r3, 23;
	st.local.u32 	[%rd1+24], %rd28;
	and.b32  	%r7, %r23, 31;
	and.b32  	%r24, %r23, 224;
	add.s32 	%r25, %r24, -128;
	shr.u32 	%r26, %r25, 5;
	mul.wide.u32 	%rd18, %r26, 4;
	sub.s64 	%rd8, %rd1, %rd18;
	ld.local.u32 	%r43, [%rd8+24];
	ld.local.u32 	%r44, [%rd8+20];
	setp.eq.s32 	%p5, %r7, 0;
	@%p5 bra 	$L__BB5_8;
	shf.l.wrap.b32 	%r43, %r44, %r43, %r7;
	ld.local.u32 	%r27, [%rd8+16];
	shf.l.wrap.b32 	%r44, %r27, %r44, %r7;
$L__BB5_8:
	shr.u32 	%r28, %r43, 30;
	shf.l.wrap.b32 	%r29, %r44, %r43, 2;
	shl.b32 	%r30, %r44, 2;
	shr.u32 	%r31, %r29, 31;
	add.s32 	%r32, %r31, %r28;
	neg.s32 	%r33, %r32;
	setp.lt.s32 	%p6, %r3, 0;
	selp.b32 	%r45, %r33, %r32, %p6;
	xor.b32  	%r34, %r29, %r3;
	shr.s32 	%r35, %r29, 31;
	xor.b32  	%r36, %r35, %r29;
	xor.b32  	%r37, %r35, %r30;
	cvt.u64.u32 	%rd19, %r36;
	shl.b64 	%rd20, %rd19, 32;
	cvt.u64.u32 	%rd21, %r37;
	or.b64  	%rd22, %rd20, %rd21;
	cvt.rn.f64.s64 	%fd1, %rd22;
	mul.f64 	%fd2, %fd1, 0d3BF921FB54442D19;
	cvt.rn.f32.f64 	%f11, %fd2;
	neg.f32 	%f12, %f11;
	setp.lt.s32 	%p7, %r34, 0;
	selp.f32 	%f27, %f12, %f11, %p7;
$L__BB5_9:
	add.s32 	%r39, %r45, 1;
	mul.rn.f32 	%f14, %f27, %f27;
	and.b32  	%r40, %r45, 1;
	setp.eq.b32 	%p8, %r40, 1;
	selp.f32 	%f15, %f27, 0f3F800000, %p8;
	fma.rn.f32 	%f16, %f14, %f15, 0f00000000;
	fma.rn.f32 	%f17, %f14, 0f37CBAC00, 0fBAB607ED;
	selp.f32 	%f18, 0fB94D4153, %f17, %p8;
	selp.f32 	%f19, 0f3C0885E4, 0f3D2AAABB, %p8;
	fma.rn.f32 	%f20, %f18, %f14, %f19;
	selp.f32 	%f21, 0fBE2AAAA8, 0fBEFFFFFF, %p8;
	fma.rn.f32 	%f22, %f20, %f14, %f21;
	fma.rn.f32 	%f23, %f22, %f16, %f15;
	and.b32  	%r41, %r39, 2;
	setp.eq.s32 	%p9, %r41, 0;
	mov.f32 	%f24, 0f00000000;
	sub.f32 	%f25, %f24, %f23;
	selp.f32 	%f26, %f23, %f25, %p9;
	cvta.to.global.u64 	%rd23, %rd10;
	add.s64 	%rd25, %rd23, %rd13;
	st.global.f32 	[%rd25], %f26;
$L__BB5_10:
	ret;

}
	// .globl	sinh_kernel
.visible .entry sinh_kernel(
	.param .u64 .ptr .align 1 sinh_kernel_param_0,
	.param .u64 .ptr .align 1 sinh_kernel_param_1,
	.param .u32 sinh_kernel_param_2
)
{
	.reg .pred 	%p<4>;
	.reg .b32 	%r<8>;
	.reg .b32 	%f<28>;
	.reg .b64 	%rd<8>;

	ld.param.u64 	%rd1, [sinh_kernel_param_0];
	ld.param.u64 	%rd2, [sinh_kernel_param_1];
	ld.param.u32 	%r2, [sinh_kernel_param_2];
	mov.u32 	%r3, %ctaid.x;
	mov.u32 	%r4, %ntid.x;
	mov.u32 	%r5, %tid.x;
	mad.lo.s32 	%r1, %r3, %r4, %r5;
	setp.ge.s32 	%p1, %r1, %r2;
	@%p1 bra 	$L__BB6_2;
	cvta.to.global.u64 	%rd3, %rd1;
	cvta.to.global.u64 	%rd4, %rd2;
	mul.wide.s32 	%rd5, %r1, 4;
	add.s64 	%rd6, %rd3, %rd5;
	ld.global.f32 	%f1, [%rd6];
	abs.f32 	%f2, %f1;
	mov.f32 	%f3, 0f3FB8AA3B;
	mul.rn.f32 	%f4, %f2, %f3;
	cvt.rzi.f32.f32 	%f5, %f4;
	abs.f32 	%f6, %f5;
	setp.gt.f32 	%p2, %f6, 0f42FC0000;
	mov.f32 	%f7, 0f42FC0000;
	copysign.f32 	%f8, %f5, %f7;
	selp.f32 	%f9, %f8, %f5, %p2;
	fma.rn.f32 	%f10, %f9, 0fBF317218, %f2;
	fma.rn.f32 	%f11, %f9, 0f3102E308, %f10;
	mul.f32 	%f12, %f11, 0f3FB8AA3B;
	add.f32 	%f13, %f9, 0f4B40007D;
	mov.b32 	%r6, %f13;
	shl.b32 	%r7, %r6, 23;
	mov.b32 	%f14, %r7;
	ex2.approx.ftz.f32 	%f15, %f12;
	mul.f32 	%f16, %f15, %f14;
	mov.f32 	%f17, 0fBE000000;
	div.approx.ftz.f32 	%f18, %f17, %f16;
	fma.rn.f32 	%f19, %f16, 0f40000000, %f18;
	mul.f32 	%f20, %f1, %f1;
	fma.rn.f32 	%f21, %f20, 0f363D0ADA, 0f394FFF49;
	fma.rn.f32 	%f22, %f21, %f20, 0f3C08889A;
	fma.rn.f32 	%f23, %f22, %f20, 0f3E2AAAAB;
	mul.f32 	%f24, %f20, %f23;
	fma.rn.f32 	%f25, %f24, %f1, %f1;
	setp.ge.f32 	%p3, %f2, 0f3F800000;
	copysign.f32 	%f26, %f1, %f19;
	selp.f32 	%f27, %f26, %f25, %p3;
	add.s64 	%rd7, %rd4, %rd5;
	st.global.f32 	[%rd7], %f27;
$L__BB6_2:
	ret;

}
	// .globl	cosh_kernel
.visible .entry cosh_kernel(
	.param .u64 .ptr .align 1 cosh_kernel_param_0,
	.param .u64 .ptr .align 1 cosh_kernel_param_1,
	.param .u32 cosh_kernel_param_2
)
{
	.reg .pred 	%p<3>;
	.reg .b32 	%r<8>;
	.reg .b32 	%f<20>;
	.reg .b64 	%rd<8>;

	ld.param.u64 	%rd1, [cosh_kernel_param_0];
	ld.param.u64 	%rd2, [cosh_kernel_param_1];
	ld.param.u32 	%r2, [cosh_kernel_param_2];
	mov.u32 	%r3, %ctaid.x;
	mov.u32 	%r4, %ntid.x;
	mov.u32 	%r5, %tid.x;
	mad.lo.s32 	%r1, %r3, %r4, %r5;
	setp.ge.s32 	%p1, %r1, %r2;
	@%p1 bra 	$L__BB7_2;
	cvta.to.global.u64 	%rd3, %rd1;
	cvta.to.global.u64 	%rd4, %rd2;
	mul.wide.s32 	%rd5, %r1, 4;
	add.s64 	%rd6, %rd3, %rd5;
	ld.global.f32 	%f1, [%rd6];
	abs.f32 	%f2, %f1;
	mov.f32 	%f3, 0f3FB8AA3B;
	mul.rn.f32 	%f4, %f2, %f3;
	cvt.rzi.f32.f32 	%f5, %f4;
	abs.f32 	%f6, %f5;
	setp.gt.f32 	%p2, %f6, 0f42FC0000;
	mov.f32 	%f7, 0f42FC0000;
	copysign.f32 	%f8, %f5, %f7;
	selp.f32 	%f9, %f8, %f5, %p2;
	fma.rn.f32 	%f10, %f9, 0fBF317218, %f2;
	fma.rn.f32 	%f11, %f9, 0f3102E308, %f10;
	mul.f32 	%f12, %f11, 0f3FB8AA3B;
	add.f32 	%f13, %f9, 0f4B40007D;
	mov.b32 	%r6, %f13;
	shl.b32 	%r7, %r6, 23;
	mov.b32 	%f14, %r7;
	ex2.approx.ftz.f32 	%f15, %f12;
	mul.f32 	%f16, %f15, %f14;
	mov.f32 	%f17, 0f3E000000;
	div.approx.ftz.f32 	%f18, %f17, %f16;
	fma.rn.f32 	%f19, %f16, 0f40000000, %f18;
	add.s64 	%rd7, %rd4, %rd5;
	st.global.f32 	[%rd7], %f19;
$L__BB7_2:
	ret;

}
	// .globl	relu_kernel
.visible .entry relu_kernel(
	.param .u64 .ptr .align 1 relu_kernel_param_0,
	.param .u64 .ptr .align 1 relu_kernel_param_1,
	.param .u32 relu_kernel_param_2
)
{
	.reg .pred 	%p<2>;
	.reg .b32 	%r<6>;
	.reg .b32 	%f<3>;
	.reg .b64 	%rd<8>;

	ld.param.u64 	%rd1, [relu_kernel_param_0];
	ld.param.u64 	%rd2, [relu_kernel_param_1];
	ld.param.u32 	%r2, [relu_kernel_param_2];
	mov.u32 	%r3, %ctaid.x;
	mov.u32 	%r4, %ntid.x;
	mov.u32 	%r5, %tid.x;
	mad.lo.s32 	%r1, %r3, %r4, %r5;
	setp.ge.s32 	%p1, %r1, %r2;
	@%p1 bra 	$L__BB8_2;
	cvta.to.global.u64 	%rd3, %rd1;
	cvta.to.global.u64 	%rd4, %rd2;
	mul.wide.s32 	%rd5, %r1, 4;
	add.s64 	%rd6, %rd3, %rd5;
	ld.global.f32 	%f1, [%rd6];
	max.f32 	%f2, %f1, 0f00000000;
	add.s64 	%rd7, %rd4, %rd5;
	st.global.f32 	[%rd7], %f2;
$L__BB8_2:
	ret;

}
	// .globl	mask_for_grad_relu_kernel
.visible .entry mask_for_grad_relu_kernel(
	.param .u64 .ptr .align 1 mask_for_grad_relu_kernel_param_0,
	.param .u64 .ptr .align 1 mask_for_grad_relu_kernel_param_1,
	.param .u32 mask_for_grad_relu_kernel_param_2
)
{
	.reg .pred 	%p<3>;
	.reg .b32 	%r<6>;
	.reg .b32 	%f<3>;
	.reg .b64 	%rd<8>;

	ld.param.u64 	%rd1, [mask_for_grad_relu_kernel_param_0];
	ld.param.u64 	%rd2, [mask_for_grad_relu_kernel_param_1];
	ld.param.u32 	%r2, [mask_for_grad_relu_kernel_param_2];
	mov.u32 	%r3, %ctaid.x;
	mov.u32 	%r4, %ntid.x;
	mov.u32 	%r5, %tid.x;
	mad.lo.s32 	%r1, %r3, %r4, %r5;
	setp.ge.s32 	%p1, %r1, %r2;
	@%p1 bra 	$L__BB9_2;
	cvta.to.global.u64 	%rd3, %rd1;
	cvta.to.global.u64 	%rd4, %rd2;
	mul.wide.s32 	%rd5, %r1, 4;
	add.s64 	%rd6, %rd3, %rd5;
	ld.global.f32 	%f1, [%rd6];
	setp.gt.f32 	%p2, %f1, 0f00000000;
	selp.f32 	%f2, 0f3F800000, 0f00000000, %p2;
	add.s64 	%rd7, %rd4, %rd5;
	st.global.f32 	[%rd7], %f2;
$L__BB9_2:
	ret;

}
	// .globl	sigmoid_kernel
.visible .entry sigmoid_kernel(
	.param .u64 .ptr .align 1 sigmoid_kernel_param_0,
	.param .u64 .ptr .align 1 sigmoid_kernel_param_1,
	.param .u32 sigmoid_kernel_param_2
)
{
	.reg .pred 	%p<2>;
	.reg .b32 	%r<8>;
	.reg .b32 	%f<15>;
	.reg .b64 	%rd<8>;

	ld.param.u64 	%rd1, [sigmoid_kernel_param_0];
	ld.param.u64 	%rd2, [sigmoid_kernel_param_1];
	ld.param.u32 	%r2, [sigmoid_kernel_param_2];
	mov.u32 	%r3, %ctaid.x;
	mov.u32 	%r4, %ntid.x;
	mov.u32 	%r5, %tid.x;
	mad.lo.s32 	%r1, %r3, %r4, %r5;
	setp.ge.s32 	%p1, %r1, %r2;
	@%p1 bra 	$L__BB10_2;
	cvta.to.global.u64 	%rd3, %rd1;
	cvta.to.global.u64 	%rd4, %rd2;
	mul.wide.s32 	%rd5, %r1, 4;
	add.s64 	%rd6, %rd3, %rd5;
	ld.global.f32 	%f1, [%rd6];
	fma.rn.f32 	%f2, %f1, 0fBBBB989D, 0f3F000000;
	cvt.sat.f32.f32 	%f3, %f2;
	mov.f32 	%f4, 0f4B400001;
	mov.f32 	%f5, 0f437C0000;
	fma.rm.f32 	%f6, %f3, %f5, %f4;
	add.f32 	%f7, %f6, 0fCB40007F;
	neg.f32 	%f8, %f7;
	fma.rn.f32 	%f9, %f1, 0fBFB8AA3B, %f8;
	fma.rn.f32 	%f10, %f1, 0fB2A57060, %f9;
	mov.b32 	%r6, %f6;
	shl.b32 	%r7, %r6, 23;
	mov.b32 	%f11, %r7;
	ex2.approx.ftz.f32 	%f12, %f10;
	fma.rn.f32 	%f13, %f12, %f11, 0f3F800000;
	rcp.rn.f32 	%f14, %f13;
	add.s64 	%rd7, %rd4, %rd5;
	st.global.f32 	[%rd7], %f14;
$L__BB10_2:
	ret;

}
	// .globl	tanh_kernel
.visible .entry tanh_kernel(
	.param .u64 .ptr .align 1 tanh_kernel_param_0,
	.param .u64 .ptr .align 1 tanh_kernel_param_1,
	.param .u32 tanh_kernel_param_2
)
{
	.reg .pred 	%p<4>;
	.reg .b32 	%r<6>;
	.reg .b32 	%f<17>;
	.reg .b64 	%rd<8>;

	ld.param.u64 	%rd1, [tanh_kernel_param_0];
	ld.param.u64 	%rd2, [tanh_kernel_param_1];
	ld.param.u32 	%r2, [tanh_kernel_param_2];
	mov.u32 	%r3, %ctaid.x;
	mov.u32 	%r4, %ntid.x;
	mov.u32 	%r5, %tid.x;
	mad.lo.s32 	%r1, %r3, %r4, %r5;
	setp.ge.s32 	%p1, %r1, %r2;
	@%p1 bra 	$L__BB11_2;
	cvta.to.global.u64 	%rd3, %rd1;
	cvta.to.global.u64 	%rd4, %rd2;
	mul.wide.s32 	%rd5, %r1, 4;
	add.s64 	%rd6, %rd3, %rd5;
	ld.global.f32 	%f1, [%rd6];
	abs.f32 	%f2, %f1;
	mul.f32 	%f3, %f2, 0f4038AA3B;
	ex2.approx.ftz.f32 	%f4, %f3;
	add.f32 	%f5, %f4, 0f3F800000;
	rcp.approx.ftz.f32 	%f6, %f5;
	fma.rn.f32 	%f7, %f6, 0fC0000000, 0f3F800000;
	setp.ge.f32 	%p2, %f2, 0f41102CB4;
	selp.f32 	%f8, 0f3F800000, %f7, %p2;
	copysign.f32 	%f9, %f1, %f8;
	mul.f32 	%f10, %f1, %f1;
	fma.rn.f32 	%f11, %f10, 0f3C80F082, 0fBD563CAE;
	fma.rn.f32 	%f12, %f11, %f10, 0f3E085941;
	fma.rn.f32 	%f13, %f12, %f10, 0fBEAAA9ED;
	fma.rn.f32 	%f14, %f13, %f10, 0f00000000;
	fma.rn.f32 	%f15, %f14, %f1, %f1;
	setp.ge.f32 	%p3, %f2, 0f3F19999A;
	selp.f32 	%f16, %f9, %f15, %p3;
	add.s64 	%rd7, %rd4, %rd5;
	st.global.f32 	[%rd7], %f16;
$L__BB11_2:
	ret;

}
	// .globl	clamp_max_kernel
.visible .entry clamp_max_kernel(
	.param .u64 .ptr .align 1 clamp_max_kernel_param_0,
	.param .u64 .ptr .align 1 clamp_max_kernel_param_1,
	.param .f32 clamp_max_kernel_param_2,
	.param .u32 clamp_max_kernel_param_3
)
{
	.reg .pred 	%p<2>;
	.reg .b32 	%r<6>;
	.reg .b32 	%f<4>;
	.reg .b64 	%rd<8>;

	ld.param.u64 	%rd1, [clamp_max_kernel_param_0];
	ld.param.u64 	%rd2, [clamp_max_kernel_param_1];
	ld.param.f32 	%f1, [clamp_max_kernel_param_2];
	ld.param.u32 	%r2, [clamp_max_kernel_param_3];
	mov.u32 	%r3, %ctaid.x;
	mov.u32 	%r4, %ntid.x;
	mov.u32 	%r5, %tid.x;
	mad.lo.s32 	%r1, %r3, %r4, %r5;
	setp.ge.s32 	%p1, %r1, %r2;
	@%p1 bra 	$L__BB12_2;
	cvta.to.global.u64 	%rd3, %rd1;
	cvta.to.global.u64 	%rd4, %rd2;
	mul.wide.s32 	%rd5, %r1, 4;
	add.s64 	%rd6, %rd3, %rd5;
	ld.global.f32 	%f2, [%rd6];
	max.f32 	%f3, %f2, %f1;
	add.s64 	%rd7, %rd4, %rd5;
	st.global.f32 	[%rd7], %f3;
$L__BB12_2:
	ret;

}
	// .globl	clamp_min_kernel
.visible .entry clamp_min_kernel(
	.param .u64 .ptr .align 1 clamp_min_kernel_param_0,
	.param .u64 .ptr .align 1 clamp_min_kernel_param_1,
	.param .f32 clamp_min_kernel_param_2,
	.param .u32 clamp_min_kernel_param_3
)
{
	.reg .pred 	%p<2>;
	.reg .b32 	%r<6>;
	.reg .b32 	%f<4>;
	.reg .b64 	%rd<8>;

	ld.param.u64 	%rd1, [clamp_min_kernel_param_0];
	ld.param.u64 	%rd2, [clamp_min_kernel_param_1];
	ld.param.f32 	%f1, [clamp_min_kernel_param_2];
	ld.param.u32 	%r2, [clamp_min_kernel_param_3];
	mov.u32 	%r3, %ctaid.x;
	mov.u32 	%r4, %ntid.x;
	mov.u32 	%r5, %tid.x;
	mad.lo.s32 	%r1, %r3, %r4, %r5;
	setp.ge.s32 	%p1, %r1, %r2;
	@%p1 bra 	$L__BB13_2;
	cvta.to.global.u64 	%rd3, %rd1;
	cvta.to.global.u64 	%rd4, %rd2;
	mul.wide.s32 	%rd5, %r1, 4;
	add.s64 	%rd6, %rd3, %rd5;
	ld.global.f32 	%f2, [%rd6];
	min.f32 	%f3, %f2, %f1;
	add.s64 	%rd7, %rd4, %rd5;
	st.global.f32 	[%rd7], %f3;
$L__BB13_2:
	ret;

}


// ===== COMPILED SASS (sm_100) =====

	.target	sm_100

	.elftype	@"ET_EXEC"


//--------------------- .note.nv.tkinfo           --------------------------
	.section	.note.nv.tkinfo,"",@"SHT_NOTE"
	.sectionflags	@"SHF_NOTE_NV_TKINFO"
	.tkinfo
        /*0018*/ 	.word	0x00000002
        /*0030*/ 	.string	""
        /*0030*/ 	.string	"ptxas"
        /*0030*/ 	.string	"Cuda compilation tools, release 13.0, V13.0.88"
        /*0030*/ 	.string	"Build cuda_13.0.r13.0/compiler.36424714_0"
        /*0030*/ 	.string	"-arch sm_100 -m 64 "



//--------------------- .note.nv.cuinfo           --------------------------
	.section	.note.nv.cuinfo,"",@"SHT_NOTE"
	.sectionflags	@"SHF_NOTE_NV_CUINFO"
        /*0018*/ 	.short	0x0002
        /*001a*/ 	.short	0x0064
        /*001c*/ 	.short	0x0082
	.zero		2


//--------------------- .nv.info                  --------------------------
	.section	.nv.info,"",@"SHT_CUDA_INFO"
	.align	4


	//----- nvinfo : EIATTR_REGCOUNT
	.align		4
        /*0000*/ 	.byte	0x04, 0x2f
        /*0002*/ 	.short	(.L_2 - .L_1)
	.align		4
.L_1:
        /*0004*/ 	.word	index@(exp_kernel)
        /*0008*/ 	.word	0x0000000c


	//----- nvinfo : EIATTR_FRAME_SIZE
	.align		4
.L_2:
        /*000c*/ 	.byte	0x04, 0x11
        /*000e*/ 	.short	(.L_4 - .L_3)
	.align		4
.L_3:
        /*0010*/ 	.word	index@(exp_kernel)
        /*0014*/ 	.word	0x00000000


	//----- nvinfo : EIATTR_REGCOUNT
	.align		4
.L_4:
        /*0018*/ 	.byte	0x04, 0x2f
        /*001a*/ 	.short	(.L_6 - .L_5)
	.align		4
.L_5:
        /*001c*/ 	.word	index@(log_kernel)
        /*0020*/ 	.word	0x0000000c


	//----- nvinfo : EIATTR_FRAME_SIZE
	.align		4
.L_6:
        /*0024*/ 	.byte	0x04, 0x11
        /*0026*/ 	.short	(.L_8 - .L_7)
	.align		4
.L_7:
        /*0028*/ 	.word	index@(log_kernel)
        /*002c*/ 	.word	0x00000000


	//----- nvinfo : EIATTR_REGCOUNT
	.align		4
.L_8:
        /*0030*/ 	.byte	0x04, 0x2f
        /*0032*/ 	.short	(.L_10 - .L_9)
	.align		4
.L_9:
        /*0034*/ 	.word	index@(sqrt_kernel)
        /*0038*/ 	.word	0x0000000c


	//----- nvinfo : EIATTR_FRAME_SIZE
	.align		4
.L_10:
        /*003c*/ 	.byte	0x04, 0x11
        /*003e*/ 	.short	(.L_12 - .L_11)
	.align		4
.L_11:
        /*0040*/ 	.word	index@($__internal_1_$__cuda_sm20_sqrt_rn_f32_slowpath)
        /*0044*/ 	.word	0x00000000


	//----- nvinfo : EIATTR_FRAME_SIZE
	.align		4
.L_12:
        /*0048*/ 	.byte	0x04, 0x11
        /*004a*/ 	.short	(.L_14 - .L_13)
	.align		4
.L_13:
        /*004c*/ 	.word	index@(sqrt_kernel)
        /*0050*/ 	.word	0x00000000


	//----- nvinfo : EIATTR_REGCOUNT
	.align		4
.L_14:
        /*0054*/ 	.byte	0x04, 0x2f
        /*0056*/ 	.short	(.L_16 - .L_15)
	.align		4
.L_15:
        /*0058*/ 	.word	index@(pow_kernel)
        /*005c*/ 	.word	0x0000000f


	//----- nvinfo : EIATTR_FRAME_SIZE
	.align		4
.L_16:
        /*0060*/ 	.byte	0x04, 0x11
        /*0062*/ 	.short	(.L_18 - .L_17)
	.align		4
.L_17:
        /*0064*/ 	.word	index@(pow_kernel)
        /*0068*/ 	.word	0x00000000


	//----- nvinfo : EIATTR_REGCOUNT
	.align		4
.L_18:
        /*006c*/ 	.byte	0x04, 0x2f
        /*006e*/ 	.short	(.L_20 - .L_19)
	.align		4
.L_19:
        /*0070*/ 	.word	index@(sin_kernel)
        /*0074*/ 	.word	0x00000012


	//----- nvinfo : EIATTR_FRAME_SIZE
	.align		4
.L_20:
        /*0078*/ 	.byte	0x04, 0x11
        /*007a*/ 	.short	(.L_22 - .L_21)
	.align		4
.L_21:
        /*007c*/ 	.word	index@(sin_kernel)
        /*0080*/ 	.word	0x00000000


	//----- nvinfo : EIATTR_REGCOUNT
	.align		4
.L_22:
        /*0084*/ 	.byte	0x04, 0x2f
        /*0086*/ 	.short	(.L_24 - .L_23)
	.align		4
.L_23:
        /*0088*/ 	.word	index@(cos_kernel)
        /*008c*/ 	.word	0x00000012


	//----- nvinfo : EIATTR_FRAME_SIZE
	.align		4
.L_24:
        /*0090*/ 	.byte	0x04, 0x11
        /*0092*/ 	.short	(.L_26 - .L_25)
	.align		4
.L_25:
        /*0094*/ 	.word	index@(cos_kernel)
        /*0098*/ 	.word	0x00000000


	//----- nvinfo : EIATTR_REGCOUNT
	.align		4
.L_26:
        /*009c*/ 	.byte	0x04, 0x2f
        /*009e*/ 	.short	(.L_28 - .L_27)
	.align		4
.L_27:
        /*00a0*/ 	.word	index@(sinh_kernel)
        /*00a4*/ 	.word	0x0000000d


	//----- nvinfo : EIATTR_FRAME_SIZE
	.align		4
.L_28:
        /*00a8*/ 	.byte	0x04, 0x11
        /*00aa*/ 	.short	(.L_30 - .L_29)
	.align		4
.L_29:
        /*00ac*/ 	.word	index@(sinh_kernel)
        /*00b0*/ 	.word	0x00000000


	//----- nvinfo : EIATTR_REGCOUNT
	.align		4
.L_30:
        /*00b4*/ 	.byte	0x04, 0x2f
        /*00b6*/ 	.short	(.L_32 - .L_31)
	.align		4
.L_31:
        /*00b8*/ 	.word	index@(cosh_kernel)
        /*00bc*/ 	.word	0x0000000a


	//----- nvinfo : EIATTR_FRAME_SIZE
	.align		4
.L_32:
        /*00c0*/ 	.byte	0x04, 0x11
        /*00c2*/ 	.short	(.L_34 - .L_33)
	.align		4
.L_33:
        /*00c4*/ 	.word	index@(cosh_kernel)
        /*00c8*/ 	.word	0x00000000


	//----- nvinfo : EIATTR_REGCOUNT
	.align		4
.L_34:
        /*00cc*/ 	.byte	0x04, 0x2f
        /*00ce*/ 	.short	(.L_36 - .L_35)
	.align		4
.L_35:
        /*00d0*/ 	.word	index@(relu_kernel)
        /*00d4*/ 	.word	0x0000000a


	//----- nvinfo : EIATTR_FRAME_SIZE
	.align		4
.L_36:
        /*00d8*/ 	.byte	0x04, 0x11
        /*00da*/ 	.short	(.L_38 - .L_37)
	.align		4
.L_37:
        /*00dc*/ 	.word	index@(relu_kernel)
        /*00e0*/ 	.word	0x00000000


	//----- nvinfo : EIATTR_REGCOUNT
	.align		4
.L_38:
        /*00e4*/ 	.byte	0x04, 0x2f
        /*00e6*/ 	.short	(.L_40 - .L_39)
	.align		4
.L_39:
        /*00e8*/ 	.word	index@(mask_for_grad_relu_kernel)
        /*00ec*/ 	.word	0x0000000a


	//----- nvinfo : EIATTR_FRAME_SIZE
	.align		4
.L_40:
        /*00f0*/ 	.byte	0x04, 0x11
        /*00f2*/ 	.short	(.L_42 - .L_41)
	.align		4
.L_41:
        /*00f4*/ 	.word	index@(mask_for_grad_relu_kernel)
        /*00f8*/ 	.word	0x00000000


	//----- nvinfo : EIATTR_REGCOUNT
	.align		4
.L_42:
        /*00fc*/ 	.byte	0x04, 0x2f
        /*00fe*/ 	.short	(.L_44 - .L_43)
	.align		4
.L_43:
        /*0100*/ 	.word	index@(sigmoid_kernel)
        /*0104*/ 	.word	0x0000000e


	//----- nvinfo : EIATTR_FRAME_SIZE
	.align		4
.L_44:
        /*0108*/ 	.byte	0x04, 0x11
        /*010a*/ 	.short	(.L_46 - .L_45)
	.align		4
.L_45:
        /*010c*/ 	.word	index@($__internal_0_$__cuda_sm20_rcp_rn_f32_slowpath)
        /*0110*/ 	.word	0x00000000


	//----- nvinfo : EIATTR_FRAME_SIZE
	.align		4
.L_46:
        /*0114*/ 	.byte	0x04, 0x11
        /*0116*/ 	.short	(.L_48 - .L_47)
	.align		4
.L_47:
        /*0118*/ 	.word	index@(sigmoid_kernel)
        /*011c*/ 	.word	0x00000000


	//----- nvinfo : EIATTR_REGCOUNT
	.align		4
.L_48:
        /*0120*/ 	.byte	0x04, 0x2f
        /*0122*/ 	.short	(.L_50 - .L_49)
	.align		4
.L_49:
        /*0124*/ 	.word	index@(tanh_kernel)
        /*0128*/ 	.word	0x0000000e


	//----- nvinfo : EIATTR_FRAME_SIZE
	.align		4
.L_50:
        /*012c*/ 	.byte	0x04, 0x11
        /*012e*/ 	.short	(.L_52 - .L_51)
	.align		4
.L_51:
        /*0130*/ 	.word	index@(tanh_kernel)
        /*0134*/ 	.word	0x00000000


	//----- nvinfo : EIATTR_REGCOUNT
	.align		4
.L_52:
        /*0138*/ 	.byte	0x04, 0x2f
        /*013a*/ 	.short	(.L_54 - .L_53)
	.align		4
.L_53:
        /*013c*/ 	.word	index@(clamp_max_kernel)
        /*0140*/ 	.word	0x0000000a


	//----- nvinfo : EIATTR_FRAME_SIZE
	.align		4
.L_54:
        /*0144*/ 	.byte	0x04, 0x11
        /*0146*/ 	.short	(.L_56 - .L_55)
	.align		4
.L_55:
        /*0148*/ 	.word	index@(clamp_max_kernel)
        /*014c*/ 	.word	0x00000000


	//----- nvinfo : EIATTR_REGCOUNT
	.align		4
.L_56:
        /*0150*/ 	.byte	0x04, 0x2f
        /*0152*/ 	.short	(.L_58 - .L_57)
	.align		4
.L_57:
        /*0154*/ 	.word	index@(clamp_min_kernel)
        /*0158*/ 	.word	0x0000000a


	//----- nvinfo : EIATTR_FRAME_SIZE
	.align		4
.L_58:
        /*015c*/ 	.byte	0x04, 0x11
        /*015e*/ 	.short	(.L_60 - .L_59)
	.align		4
.L_59:
        /*0160*/ 	.word	index@(clamp_min_kernel)
        /*0164*/ 	.word	0x00000000


	//----- nvinfo : EIATTR_MIN_STACK_SIZE
	.align		4
.L_60:
        /*0168*/ 	.byte	0x04, 0x12
        /*016a*/ 	.short	(.L_62 - .L_61)
	.align		4
.L_61:
        /*016c*/ 	.word	index@(clamp_min_kernel)
        /*0170*/ 	.word	0x00000000


	//----- nvinfo : EIATTR_MIN_STACK_SIZE
	.align		4
.L_62:
        /*0174*/ 	.byte	0x04, 0x12
        /*0176*/ 	.short	(.L_64 - .L_63)
	.align		4
.L_63:
        /*0178*/ 	.word	index@(clamp_max_kernel)
        /*017c*/ 	.word	0x00000000


	//----- nvinfo : EIATTR_MIN_STACK_SIZE
	.align		4
.L_64:
        /*0180*/ 	.byte	0x04, 0x12
        /*0182*/ 	.short	(.L_66 - .L_65)
	.align		4
.L_65:
        /*0184*/ 	.word	index@(tanh_kernel)
        /*0188*/ 	.word	0x00000000


	//----- nvinfo : EIATTR_MIN_STACK_SIZE
	.align		4
.L_66:
        /*018c*/ 	.byte	0x04, 0x12
        /*018e*/ 	.short	(.L_68 - .L_67)
	.align		4
.L_67:
        /*0190*/ 	.word	index@(sigmoid_kernel)
        /*0194*/ 	.word	0x00000000


	//----- nvinfo : EIATTR_MIN_STACK_SIZE
	.align		4
.L_68:
        /*0198*/ 	.byte	0x04, 0x12
        /*019a*/ 	.short	(.L_70 - .L_69)
	.align		4
.L_69:
        /*019c*/ 	.word	index@(mask_for_grad_relu_kernel)
        /*01a0*/ 	.word	0x00000000


	//----- nvinfo : EIATTR_MIN_STACK_SIZE
	.align		4
.L_70:
        /*01a4*/ 	.byte	0x04, 0x12
        /*01a6*/ 	.short	(.L_72 - .L_71)
	.align		4
.L_71:
        /*01a8*/ 	.word	index@(relu_kernel)
        /*01ac*/ 	.word	0x00000000


	//----- nvinfo : EIATTR_MIN_STACK_SIZE
	.align		4
.L_72:
        /*01b0*/ 	.byte	0x04, 0x12
        /*01b2*/ 	.short	(.L_74 - .L_73)
	.align		4
.L_73:
        /*01b4*/ 	.word	index@(cosh_kernel)
        /*01b8*/ 	.word	0x00000000


	//----- nvinfo : EIATTR_MIN_STACK_SIZE
	.align		4
.L_74:
        /*01bc*/ 	.byte	0x04, 0x12
        /*01be*/ 	.short	(.L_76 - .L_75)
	.align		4
.L_75:
        /*01c0*/ 	.word	index@(sinh_kernel)
        /*01c4*/ 	.word	0x00000000


	//----- nvinfo : EIATTR_MIN_STACK_SIZE
	.align		4
.L_76:
        /*01c8*/ 	.byte	0x04, 0x12
        /*01ca*/ 	.short	(.L_78 - .L_77)
	.align		4
.L_77:
        /*01cc*/ 	.word	index@(cos_kernel)
        /*01d0*/ 	.word	0x00000000


	//----- nvinfo : EIATTR_MIN_STACK_SIZE
	.align		4
.L_78:
        /*01d4*/ 	.byte	0x04, 0x12
        /*01d6*/ 	.short	(.L_80 - .L_79)
	.align		4
.L_79:
        /*01d8*/ 	.word	index@(sin_kernel)
        /*01dc*/ 	.word	0x00000000


	//----- nvinfo : EIATTR_MIN_STACK_SIZE
	.align		4
.L_80:
        /*01e0*/ 	.byte	0x04, 0x12
        /*01e2*/ 	.short	(.L_82 - .L_81)
	.align		4
.L_81:
        /*01e4*/ 	.word	index@(pow_kernel)
        /*01e8*/ 	.word	0x00000000


	//----- nvinfo : EIATTR_MIN_STACK_SIZE
	.align		4
.L_82:
        /*01ec*/ 	.byte	0x04, 0x12
        /*01ee*/ 	.short	(.L_84 - .L_83)
	.align		4
.L_83:
        /*01f0*/ 	.word	index@(sqrt_kernel)
        /*01f4*/ 	.word	0x00000000


	//----- nvinfo : EIATTR_MIN_STACK_SIZE
	.align		4
.L_84:
        /*01f8*/ 	.byte	0x04, 0x12
        /*01fa*/ 	.short	(.L_86 - .L_85)
	.align		4
.L_85:
        /*01fc*/ 	.word	index@(log_kernel)
        /*0200*/ 	.word	0x00000000


	//----- nvinfo : EIATTR_MIN_STACK_SIZE
	.align		4
.L_86:
        /*0204*/ 	.byte	0x04, 0x12
        /*0206*/ 	.short	(.L_88 - .L_87)
	.align		4
.L_87:
        /*0208*/ 	.word	index@(exp_kernel)
        /*020c*/ 	.word	0x00000000
.L_88:


//--------------------- .nv.compat                --------------------------
	.section	.nv.compat,"",@"SHT_CUDA_COMPAT_INFO"
	.align	4
        /*0000*/ 	.byte	0x02, 0x09, 0x00, 0x00, 0x02, 0x02, 0x01, 0x00, 0x02, 0x05, 0x05, 0x00, 0x03, 0x07, 0x01, 0x01
        /*0010*/ 	.byte	0x02, 0x03, 0x00, 0x00, 0x02, 0x06, 0x01, 0x00, 0x04, 0x0b, 0x08, 0x00, 0x01, 0x00, 0x00, 0x00
        /*0020*/ 	.byte	0x00, 0x00, 0x00, 0x00


//--------------------- .nv.info.clamp_min_kernel --------------------------
	.section	.nv.info.clamp_min_kernel,"",@"SHT_CUDA_INFO"
	.sectionflags	@""
	.align	4


	//----- nvinfo : EIATTR_CUDA_API_VERSION
	.align		4
        /*0000*/ 	.byte	0x04, 0x37
        /*0002*/ 	.short	(.L_90 - .L_89)
.L_89:
        /*0004*/ 	.word	0x00000082


	//----- nvinfo : EIATTR_KPARAM_INFO
	.align		4
.L_90:
        /*0008*/ 	.byte	0x04, 0x17
        /*000a*/ 	.short	(.L_92 - .L_91)
.L_91:
        /*000c*/ 	.word	0x00000000
        /*0010*/ 	.short	0x0003
        /*0012*/ 	.short	0x0014
        /*0014*/ 	.byte	0x00, 0xf0, 0x11, 0x00


	//----- nvinfo : EIATTR_KPARAM_INFO
	.align		4
.L_92:
        /*0018*/ 	.byte	0x04, 0x17
        /*001a*/ 	.short	(.L_94 - .L_93)
.L_93:
        /*001c*/ 	.word	0x00000000
        /*0020*/ 	.short	0x0002
        /*0022*/ 	.short	0x0010
        /*0024*/ 	.byte	0x00, 0xf0, 0x11, 0x00


	//----- nvinfo : EIATTR_KPARAM_INFO
	.align		4
.L_94:
        /*0028*/ 	.byte	0x04, 0x17
        /*002a*/ 	.short	(.L_96 - .L_95)
.L_95:
        /*002c*/ 	.word	0x00000000
        /*0030*/ 	.short	0x0001
        /*0032*/ 	.short	0x0008
        /*0034*/ 	.byte	0x00, 0xf5, 0x21, 0x00


	//----- nvinfo : EIATTR_KPARAM_INFO
	.align		4
.L_96:
        /*0038*/ 	.byte	0x04, 0x17
        /*003a*/ 	.short	(.L_98 - .L_97)
.L_97:
        /*003c*/ 	.word	0x00000000
        /*0040*/ 	.short	0x0000
        /*0042*/ 	.short	0x0000
        /*0044*/ 	.byte	0x00, 0xf5, 0x21, 0x00


	//----- nvinfo : EIATTR_SPARSE_MMA_MASK
	.align		4
.L_98:
        /*0048*/ 	.byte	0x03, 0x50
        /*004a*/ 	.short	0x0000


	//----- nvinfo : EIATTR_MAXREG_COUNT
	.align		4
        /*004c*/ 	.byte	0x03, 0x1b
        /*004e*/ 	.short	0x00ff


	//----- nvinfo : EIATTR_MERCURY_ISA_VERSION
	.align		4
        /*0050*/ 	.byte	0x03, 0x5f
        /*0052*/ 	.short	0x0101


	//----- nvinfo : EIATTR_VRC_CTA_INIT_COUNT
	.align		4
        /*0054*/ 	.byte	0x02, 0x4a
	.zero		1
	.zero		1


	//----- nvinfo : EIATTR_EXIT_INSTR_OFFSETS
	.align		4
        /*0058*/ 	.byte	0x04, 0x1c
        /*005a*/ 	.short	(.L_100 - .L_99)


	//   ....[0]....
.L_99:
        /*005c*/ 	.word	0x00000070


	//   ....[1]....
        /*0060*/ 	.word	0x00000110


	//----- nvinfo : EIATTR_CBANK_PARAM_SIZE
	.align		4
.L_100:
        /*0064*/ 	.byte	0x03, 0x19
        /*0066*/ 	.short	0x0018


	//----- nvinfo : EIATTR_PARAM_CBANK
	.align		4
        /*0068*/ 	.byte	0x04, 0x0a
        /*006a*/ 	.short	(.L_102 - .L_101)
	.align		4
.L_101:
        /*006c*/ 	.word	index@(.nv.constant0.clamp_min_kernel)
        /*0070*/ 	.short	0x0380
        /*0072*/ 	.short	0x0018


	//----- nvinfo : EIATTR_SW_WAR
	.align		4
.L_102:
        /*0074*/ 	.byte	0x04, 0x36
        /*0076*/ 	.short	(.L_104 - .L_103)
.L_103:
        /*0078*/ 	.word	0x00000008
.L_104:


//--------------------- .nv.info.clamp_max_kernel --------------------------
	.section	.nv.info.clamp_max_kernel,"",@"SHT_CUDA_INFO"
	.sectionflags	@""
	.align	4


	//----- nvinfo : EIATTR_CUDA_API_VERSION
	.align		4
        /*0000*/ 	.byte	0x04, 0x37
        /*0002*/ 	.short	(.L_106 - .L_105)
.L_105:
        /*0004*/ 	.word	0x00000082


	//----- nvinfo : EIATTR_KPARAM_INFO
	.align		4
.L_106:
        /*0008*/ 	.byte	0x04, 0x17
        /*000a*/ 	.short	(.L_108 - .L_107)
.L_107:
        /*000c*/ 	.word	0x00000000
        /*0010*/ 	.short	0x0003
        /*0012*/ 	.short	0x0014
        /*0014*/ 	.byte	0x00, 0xf0, 0x11, 0x00


	//----- nvinfo : EIATTR_KPARAM_INFO
	.align		4
.L_108:
        /*0018*/ 	.byte	0x04, 0x17
        /*001a*/ 	.short	(.L_110 - .L_109)
.L_109:
        /*001c*/ 	.word	0x00000000
        /*0020*/ 	.short	0x0002
        /*0022*/ 	.short	0x0010
        /*0024*/ 	.byte	0x00, 0xf0, 0x11, 0x00


	//----- nvinfo : EIATTR_KPARAM_INFO
	.align		4
.L_110:
        /*0028*/ 	.byte	0x04, 0x17
        /*002a*/ 	.short	(.L_112 - .L_111)
.L_111:
        /*002c*/ 	.word	0x00000000
        /*0030*/ 	.short	0x0001
        /*0032*/ 	.short	0x0008
        /*0034*/ 	.byte	0x00, 0xf5, 0x21, 0x00


	//----- nvinfo : EIATTR_KPARAM_INFO
	.align		4
.L_112:
        /*0038*/ 	.byte	0x04, 0x17
        /*003a*/ 	.short	(.L_114 - .L_113)
.L_113:
        /*003c*/ 	.word	0x00000000
        /*0040*/ 	.short	0x0000
        /*0042*/ 	.short	0x0000
        /*0044*/ 	.byte	0x00, 0xf5, 0x21, 0x00


	//----- nvinfo : EIATTR_SPARSE_MMA_MASK
	.align		4
.L_114:
        /*0048*/ 	.byte	0x03, 0x50
        /*004a*/ 	.short	0x0000


	//----- nvinfo : EIATTR_MAXREG_COUNT
	.align		4
        /*004c*/ 	.byte	0x03, 0x1b
        /*004e*/ 	.short	0x00ff


	//----- nvinfo : EIATTR_MERCURY_ISA_VERSION
	.align		4
        /*0050*/ 	.byte	0x03, 0x5f
        /*0052*/ 	.short	0x0101


	//----- nvinfo : EIATTR_VRC_CTA_INIT_COUNT
	.align		4
        /*0054*/ 	.byte	0x02, 0x4a
	.zero		1
	.zero		1


	//----- nvinfo : EIATTR_EXIT_INSTR_OFFSETS
	.align		4
        /*0058*/ 	.byte	0x04, 0x1c
        /*005a*/ 	.short	(.L_116 - .L_115)


	//   ....[0]....
.L_115:
        /*005c*/ 	.word	0x00000070


	//   ....[1]....
        /*0060*/ 	.word	0x00000110


	//----- nvinfo : EIATTR_CBANK_PARAM_SIZE
	.align		4
.L_116:
        /*0064*/ 	.byte	0x03, 0x19
        /*0066*/ 	.short	0x0018


	//----- nvinfo : EIATTR_PARAM_CBANK
	.align		4
        /*0068*/ 	.byte	0x04, 0x0a
        /*006a*/ 	.short	(.L_118 - .L_117)
	.align		4
.L_117:
        /*006c*/ 	.word	index@(.nv.constant0.clamp_max_kernel)
        /*0070*/ 	.short	0x0380
        /*0072*/ 	.short	0x0018


	//----- nvinfo : EIATTR_SW_WAR
	.align		4
.L_118:
        /*0074*/ 	.byte	0x04, 0x36
        /*0076*/ 	.short	(.L_120 - .L_119)
.L_119:
        /*0078*/ 	.word	0x00000008
.L_120:


//--------------------- .nv.info.tanh_kernel      --------------------------
	.section	.nv.info.tanh_kernel,"",@"SHT_CUDA_INFO"
	.sectionflags	@""
	.align	4


	//----- nvinfo : EIATTR_CUDA_API_VERSION
	.align		4
        /*0000*/ 	.byte	0x04, 0x37
        /*0002*/ 	.short	(.L_122 - .L_121)
.L_121:
        /*0004*/ 	.word	0x00000082


	//----- nvinfo : EIATTR_KPARAM_INFO
	.align		4
.L_122:
        /*0008*/ 	.byte	0x04, 0x17
        /*000a*/ 	.short	(.L_124 - .L_123)
.L_123:
        /*000c*/ 	.word	0x00000000
        /*0010*/ 	.short	0x0002
        /*0012*/ 	.short	0x0010
        /*0014*/ 	.byte	0x00, 0xf0, 0x11, 0x00


	//----- nvinfo : EIATTR_KPARAM_INFO
	.align		4
.L_124:
        /*0018*/ 	.byte	0x04, 0x17
        /*001a*/ 	.short	(.L_126 - .L_125)
.L_125:
        /*001c*/ 	.word	0x00000000
        /*0020*/ 	.short	0x0001
        /*0022*/ 	.short	0x0008
        /*0024*/ 	.byte	0x00, 0xf5, 0x21, 0x00


	//----- nvinfo : EIATTR_KPARAM_INFO
	.align		4
.L_126:
        /*0028*/ 	.byte	0x04, 0x17
        /*002a*/ 	.short	(.L_128 - .L_127)
.L_127:
        /*002c*/ 	.word	0x00000000
        /*0030*/ 	.short	0x0000
        /*0032*/ 	.short	0x0000
        /*0034*/ 	.byte	0x00, 0xf5, 0x21, 0x00


	//----- nvinfo : EIATTR_SPARSE_MMA_MASK
	.align		4
.L_128:
        /*0038*/ 	.byte	0x03, 0x50
        /*003a*/ 	.short	0x0000


	//----- nvinfo : EIATTR_MAXREG_COUNT
	.align		4
        /*003c*/ 	.byte	0x03, 0x1b
        /*003e*/ 	.short	0x00ff


	//----- nvinfo : EIATTR_MERCURY_ISA_VERSION
	.align		4
        /*0040*/ 	.byte	0x03, 0x5f
        /*0042*/ 	.short	0x0101


	//----- nvinfo : EIATTR_VRC_CTA_INIT_COUNT
	.align		4
        /*0044*/ 	.byte	0x02, 0x4a
	.zero		1
	.zero		1


	//----- nvinfo : EIATTR_EXIT_INSTR_OFFSETS
	.align		4
        /*0048*/ 	.byte	0x04, 0x1c
        /*004a*/ 	.short	(.L_130 - .L_129)


	//   ....[0]....
.L_129:
        /*004c*/ 	.word	0x00000070


	//   ....[1]....
        /*0050*/ 	.word	0x00000200


	//----- nvinfo : EIATTR_CBANK_PARAM_SIZE
	.align		4
.L_130:
        /*0054*/ 	.byte	0x03, 0x19
        /*0056*/ 	.short	0x0014


	//----- nvinfo : EIATTR_PARAM_CBANK
	.align		4
        /*0058*/ 	.byte	0x04, 0x0a
        /*005a*/ 	.short	(.L_132 - .L_131)
	.align		4
.L_131:
        /*005c*/ 	.word	index@(.nv.constant0.tanh_kernel)
        /*0060*/ 	.short	0x0380
        /*0062*/ 	.short	0x0014


	//----- nvinfo : EIATTR_SW_WAR
	.align		4
.L_132:
        /*0064*/ 	.byte	0x04, 0x36
        /*0066*/ 	.short	(.L_134 - .L_133)
.L_133:
        /*0068*/ 	.word	0x00000008
.L_134:


//--------------------- .nv.info.sigmoid_kernel   --------------------------
	.section	.nv.info.sigmoid_kernel,"",@"SHT_CUDA_INFO"
	.sectionflags	@""
	.align	4


	//----- nvinfo : EIATTR_CUDA_API_VERSION
	.align		4
        /*0000*/ 	.byte	0x04, 0x37
        /*0002*/ 	.short	(.L_136 - .L_135)
.L_135:
        /*0004*/ 	.word	0x00000082


	//----- nvinfo : EIATTR_KPARAM_INFO
	.align		4
.L_136:
        /*0008*/ 	.byte	0x04, 0x17
        /*000a*/ 	.short	(.L_138 - .L_137)
.L_137:
        /*000c*/ 	.word	0x00000000
        /*0010*/ 	.short	0x0002
        /*0012*/ 	.short	0x0010
        /*0014*/ 	.byte	0x00, 0xf0, 0x11, 0x00


	//----- nvinfo : EIATTR_KPARAM_INFO
	.align		4
.L_138:
        /*0018*/ 	.byte	0x04, 0x17
        /*001a*/ 	.short	(.L_140 - .L_139)
.L_139:
        /*001c*/ 	.word	0x00000000
        /*0020*/ 	.short	0x0001
        /*0022*/ 	.short	0x0008
        /*0024*/ 	.byte	0x00, 0xf5, 0x21, 0x00


	//----- nvinfo : EIATTR_KPARAM_INFO
	.align		4
.L_140:
        /*0028*/ 	.byte	0x04, 0x17
        /*002a*/ 	.short	(.L_142 - .L_141)
.L_141:
        /*002c*/ 	.word	0x00000000
        /*0030*/ 	.short	0x0000
        /*0032*/ 	.short	0x0000
        /*0034*/ 	.byte	0x00, 0xf5, 0x21, 0x00


	//----- nvinfo : EIATTR_SPARSE_MMA_MASK
	.align		4
.L_142:
        /*0038*/ 	.byte	0x03, 0x50
        /*003a*/ 	.short	0x0000


	//----- nvinfo : EIATTR_MAXREG_COUNT
	.align		4
        /*003c*/ 	.byte	0x03, 0x1b
        /*003e*/ 	.short	0x00ff


	//----- nvinfo : EIATTR_MERCURY_ISA_VERSION
	.align		4
        /*0040*/ 	.byte	0x03, 0x5f
        /*0042*/ 	.short	0x0101


	//----- nvinfo : EIATTR_VRC_CTA_INIT_COUNT
	.align		4
        /*0044*/ 	.byte	0x02, 0x4a
	.zero		1
	.zero		1


	//----- nvinfo : EIATTR_EXIT_INSTR_OFFSETS
	.align		4
        /*0048*/ 	.byte	0x04, 0x1c
        /*004a*/ 	.short	(.L_144 - .L_143)


	//   ....[0]....
.L_143:
        /*004c*/ 	.word	0x00000070


	//   ....[1]....
        /*0050*/ 	.word	0x00000260


	//----- nvinfo : EIATTR_CRS_STACK_SIZE
	.align		4
.L_144:
        /*0054*/ 	.byte	0x04, 0x1e
        /*0056*/ 	.short	(.L_146 - .L_145)
.L_145:
        /*0058*/ 	.word	0x00000000


	//----- nvinfo : EIATTR_CBANK_PARAM_SIZE
	.align		4
.L_146:
        /*005c*/ 	.byte	0x03, 0x19
        /*005e*/ 	.short	0x0014


	//----- nvinfo : EIATTR_PARAM_CBANK
	.align		4
        /*0060*/ 	.byte	0x04, 0x0a
        /*0062*/ 	.short	(.L_148 - .L_147)
	.align		4
.L_147:
        /*0064*/ 	.word	index@(.nv.constant0.sigmoid_kernel)
        /*0068*/ 	.short	0x0380
        /*006a*/ 	.short	0x0014


	//----- nvinfo : EIATTR_SW_WAR
	.align		4
.L_148:
        /*006c*/ 	.byte	0x04, 0x36
        /*006e*/ 	.short	(.L_150 - .L_149)
.L_149:
        /*0070*/ 	.word	0x00000008
.L_150:


//--------------------- .nv.info.mask_for_grad_relu_kernel --------------------------
	.section	.nv.info.mask_for_grad_relu_kernel,"",@"SHT_CUDA_INFO"
	.sectionflags	@""
	.align	4


	//----- nvinfo : EIATTR_CUDA_API_VERSION
	.align		4
        /*0000*/ 	.byte	0x04, 0x37
        /*0002*/ 	.short	(.L_152 - .L_151)
.L_151:
        /*0004*/ 	.word	0x00000082


	//----- nvinfo : EIATTR_KPARAM_INFO
	.align		4
.L_152:
        /*0008*/ 	.byte	0x04, 0x17
        /*000a*/ 	.short	(.L_154 - .L_153)
.L_153:
        /*000c*/ 	.word	0x00000000
        /*0010*/ 	.short	0x0002
        /*0012*/ 	.short	0x0010
        /*0014*/ 	.byte	0x00, 0xf0, 0x11, 0x00


	//----- nvinfo : EIATTR_KPARAM_INFO
	.align		4
.L_154:
        /*0018*/ 	.byte	0x04, 0x17
        /*001a*/ 	.short	(.L_156 - .L_155)
.L_155:
        /*001c*/ 	.word	0x00000000
        /*0020*/ 	.short	0x0001
        /*0022*/ 	.short	0x0008
        /*0024*/ 	.byte	0x00, 0xf5, 0x21, 0x00


	//----- nvinfo : EIATTR_KPARAM_INFO
	.align		4
.L_156:
        /*0028*/ 	.byte	0x04, 0x17
        /*002a*/ 	.short	(.L_158 - .L_157)
.L_157:
        /*002c*/ 	.word	0x00000000
        /*0030*/ 	.short	0x0000
        /*0032*/ 	.short	0x0000
        /*0034*/ 	.byte	0x00, 0xf5, 0x21, 0x00


	//----- nvinfo : EIATTR_SPARSE_MMA_MASK
	.align		4
.L_158:
        /*0038*/ 	.byte	0x03, 0x50
        /*003a*/ 	.short	0x0000


	//----- nvinfo : EIATTR_MAXREG_COUNT
	.align		4
        /*003c*/ 	.byte	0x03, 0x1b
        /*003e*/ 	.short	0x00ff


	//----- nvinfo : EIATTR_MERCURY_ISA_VERSION
	.align		4
        /*0040*/ 	.byte	0x03, 0x5f
        /*0042*/ 	.short	0x0101


	//----- nvinfo : EIATTR_VRC_CTA_INIT_COUNT
	.align		4
        /*0044*/ 	.byte	0x02, 0x4a
	.zero		1
	.zero		1


	//----- nvinfo : EIATTR_EXIT_INSTR_OFFSETS
	.align		4
        /*0048*/ 	.byte	0x04, 0x1c
        /*004a*/ 	.short	(.L_160 - .L_159)


	//   ....[0]....
.L_159:
        /*004c*/ 	.word	0x00000070


	//   ....[1]....
        /*0050*/ 	.word	0x00000100


	//----- nvinfo : EIATTR_CBANK_PARAM_SIZE
	.align		4
.L_160:
        /*0054*/ 	.byte	0x03, 0x19
        /*0056*/ 	.short	0x0014


	//----- nvinfo : EIATTR_PARAM_CBANK
	.align		4
        /*0058*/ 	.byte	0x04, 0x0a
        /*005a*/ 	.short	(.L_162 - .L_161)
	.align		4
.L_161:
        /*005c*/ 	.word	index@(.nv.constant0.mask_for_grad_relu_kernel)
        /*0060*/ 	.short	0x0380
        /*0062*/ 	.short	0x0014


	//----- nvinfo : EIATTR_SW_WAR
	.align		4
.L_162:
        /*0064*/ 	.byte	0x04, 0x36
        /*0066*/ 	.short	(.L_164 - .L_163)
.L_163:
        /*0068*/ 	.word	0x00000008
.L_164:


//--------------------- .nv.info.relu_kernel      --------------------------
	.section	.nv.info.relu_kernel,"",@"SHT_CUDA_INFO"
	.sectionflags	@""
	.align	4


	//----- nvinfo : EIATTR_CUDA_API_VERSION
	.align		4
        /*0000*/ 	.byte	0x04, 0x37
        /*0002*/ 	.short	(.L_166 - .L_165)
.L_165:
        /*0004*/ 	.word	0x00000082


	//----- nvinfo : EIATTR_KPARAM_INFO
	.align		4
.L_166:
        /*0008*/ 	.byte	0x04, 0x17
        /*000a*/ 	.short	(.L_168 - .L_167)
.L_167:
        /*000c*/ 	.word	0x00000000
        /*0010*/ 	.short	0x0002
        /*0012*/ 	.short	0x0010
        /*0014*/ 	.byte	0x00, 0xf0, 0x11, 0x00


	//----- nvinfo : EIATTR_KPARAM_INFO
	.align		4
.L_168:
        /*0018*/ 	.byte	0x04, 0x17
        /*001a*/ 	.short	(.L_170 - .L_169)
.L_169:
        /*001c*/ 	.word	0x00000000
        /*0020*/ 	.short	0x0001
        /*0022*/ 	.short	0x0008
        /*0024*/ 	.byte	0x00, 0xf5, 0x21, 0x00


	//----- nvinfo : EIATTR_KPARAM_INFO
	.align		4
.L_170:
        /*0028*/ 	.byte	0x04, 0x17
        /*002a*/ 	.short	(.L_172 - .L_171)
.L_171:
        /*002c*/ 	.word	0x00000000
        /*0030*/ 	.short	0x0000
        /*0032*/ 	.short	0x0000
        /*0034*/ 	.byte	0x00, 0xf5, 0x21, 0x00


	//----- nvinfo : EIATTR_SPARSE_MMA_MASK
	.align		4
.L_172:
        /*0038*/ 	.byte	0x03, 0x50
        /*003a*/ 	.short	0x0000


	//----- nvinfo : EIATTR_MAXREG_COUNT
	.align		4
        /*003c*/ 	.byte	0x03, 0x1b
        /*003e*/ 	.short	0x00ff


	//----- nvinfo : EIATTR_MERCURY_ISA_VERSION
	.align		4
        /*0040*/ 	.byte	0x03, 0x5f
        /*0042*/ 	.short	0x0101


	//----- nvinfo : EIATTR_VRC_CTA_INIT_COUNT
	.align		4
        /*0044*/ 	.byte	0x02, 0x4a
	.zero		1
	.zero		1


	//----- nvinfo : EIATTR_EXIT_INSTR_OFFSETS
	.align		4
        /*0048*/ 	.byte	0x04, 0x1c
        /*004a*/ 	.short	(.L_174 - .L_173)


	//   ....[0]....
.L_173:
        /*004c*/ 	.word	0x00000070


	//   ....[1]....
        /*0050*/ 	.word	0x00000100


	//----- nvinfo : EIATTR_CBANK_PARAM_SIZE
	.align		4
.L_174:
        /*0054*/ 	.byte	0x03, 0x19
        /*0056*/ 	.short	0x0014


	//----- nvinfo : EIATTR_PARAM_CBANK
	.align		4
        /*0058*/ 	.byte	0x04, 0x0a
        /*005a*/ 	.short	(.L_176 - .L_175)
	.align		4
.L_175:
        /*005c*/ 	.word	index@(.nv.constant0.relu_kernel)
        /*0060*/ 	.short	0x0380
        /*0062*/ 	.short	0x0014


	//----- nvinfo : EIATTR_SW_WAR
	.align		4
.L_176:
        /*0064*/ 	.byte	0x04, 0x36
        /*0066*/ 	.short	(.L_178 - .L_177)
.L_177:
        /*0068*/ 	.word	0x00000008
.L_178:


//--------------------- .nv.info.cosh_kernel      --------------------------
	.section	.nv.info.cosh_kernel,"",@"SHT_CUDA_INFO"
	.sectionflags	@""
	.align	4


	//----- nvinfo : EIATTR_CUDA_API_VERSION
	.align		4
        /*0000*/ 	.byte	0x04, 0x37
        /*0002*/ 	.short	(.L_180 - .L_179)
.L_179:
        /*0004*/ 	.word	0x00000082


	//----- nvinfo : EIATTR_KPARAM_INFO
	.align		4
.L_180:
        /*0008*/ 	.byte	0x04, 0x17
        /*000a*/ 	.short	(.L_182 - .L_181)
.L_181:
        /*000c*/ 	.word	0x00000000
        /*0010*/ 	.short	0x0002
        /*0012*/ 	.short	0x0010
        /*0014*/ 	.byte	0x00, 0xf0, 0x11, 0x00


	//----- nvinfo : EIATTR_KPARAM_INFO
	.align		4
.L_182:
        /*0018*/ 	.byte	0x04, 0x17
        /*001a*/ 	.short	(.L_184 - .L_183)
.L_183:
        /*001c*/ 	.word	0x00000000
        /*0020*/ 	.short	0x0001
        /*0022*/ 	.short	0x0008
        /*0024*/ 	.byte	0x00, 0xf5, 0x21, 0x00


	//----- nvinfo : EIATTR_KPARAM_INFO
	.align		4
.L_184:
        /*0028*/ 	.byte	0x04, 0x17
        /*002a*/ 	.short	(.L_186 - .L_185)
.L_185:
        /*002c*/ 	.word	0x00000000
        /*0030*/ 	.short	0x0000
        /*0032*/ 	.short	0x0000
        /*0034*/ 	.byte	0x00, 0xf5, 0x21, 0x00


	//----- nvinfo : EIATTR_SPARSE_MMA_MASK
	.align		4
.L_186:
        /*0038*/ 	.byte	0x03, 0x50
        /*003a*/ 	.short	0x0000


	//----- nvinfo : EIATTR_MAXREG_COUNT
	.align		4
        /*003c*/ 	.byte	0x03, 0x1b
        /*003e*/ 	.short	0x00ff


	//----- nvinfo : EIATTR_MERCURY_ISA_VERSION
	.align		4
        /*0040*/ 	.byte	0x03, 0x5f
        /*0042*/ 	.short	0x0101


	//----- nvinfo : EIATTR_VRC_CTA_INIT_COUNT
	.align		4
        /*0044*/ 	.byte	0x02, 0x4a
	.zero		1
	.zero		1


	//----- nvinfo : EIATTR_EXIT_INSTR_OFFSETS
	.align		4
        /*0048*/ 	.byte	0x04, 0x1c
        /*004a*/ 	.short	(.L_188 - .L_187)


	//   ....[0]....
.L_187:
        /*004c*/ 	.word	0x00000070


	//   ....[1]....
        /*0050*/ 	.word	0x000001f0


	//----- nvinfo : EIATTR_CBANK_PARAM_SIZE
	.align		4
.L_188:
        /*0054*/ 	.byte	0x03, 0x19
        /*0056*/ 	.short	0x0014


	//----- nvinfo : EIATTR_PARAM_CBANK
	.align		4
        /*0058*/ 	.byte	0x04, 0x0a
        /*005a*/ 	.short	(.L_190 - .L_189)
	.align		4
.L_189:
        /*005c*/ 	.word	index@(.nv.constant0.cosh_kernel)
        /*0060*/ 	.short	0x0380
        /*0062*/ 	.short	0x0014


	//----- nvinfo : EIATTR_SW_WAR
	.align		4
.L_190:
        /*0064*/ 	.byte	0x04, 0x36
        /*0066*/ 	.short	(.L_192 - .L_191)
.L_191:
        /*0068*/ 	.word	0x00000008
.L_192:


//--------------------- .nv.info.sinh_kernel      --------------------------
	.section	.nv.info.sinh_kernel,"",@"SHT_CUDA_INFO"
	.sectionflags	@""
	.align	4


	//----- nvinfo : EIATTR_CUDA_API_VERSION
	.align		4
        /*0000*/ 	.byte	0x04, 0x37
        /*0002*/ 	.short	(.L_194 - .L_193)
.L_193:
        /*0004*/ 	.word	0x00000082


	//----- nvinfo : EIATTR_KPARAM_INFO
	.align		4
.L_194:
        /*0008*/ 	.byte	0x04, 0x17
        /*000a*/ 	.short	(.L_196 - .L_195)
.L_195:
        /*000c*/ 	.word	0x00000000
        /*0010*/ 	.short	0x0002
        /*0012*/ 	.short	0x0010
        /*0014*/ 	.byte	0x00, 0xf0, 0x11, 0x00


	//----- nvinfo : EIATTR_KPARAM_INFO
	.align		4
.L_196:
        /*0018*/ 	.byte	0x04, 0x17
        /*001a*/ 	.short	(.L_198 - .L_197)
.L_197:
        /*001c*/ 	.word	0x00000000
        /*0020*/ 	.short	0x0001
        /*0022*/ 	.short	0x0008
        /*0024*/ 	.byte	0x00, 0xf5, 0x21, 0x00


	//----- nvinfo : EIATTR_KPARAM_INFO
	.align		4
.L_198:
        /*0028*/ 	.byte	0x04, 0x17
        /*002a*/ 	.short	(.L_200 - .L_199)
.L_199:
        /*002c*/ 	.word	0x00000000
        /*0030*/ 	.short	0x0000
        /*0032*/ 	.short	0x0000
        /*0034*/ 	.byte	0x00, 0xf5, 0x21, 0x00


	//----- nvinfo : EIATTR_SPARSE_MMA_MASK
	.align		4
.L_200:
        /*0038*/ 	.byte	0x03, 0x50
        /*003a*/ 	.short	0x0000


	//----- nvinfo : EIATTR_MAXREG_COUNT
	.align		4
        /*003c*/ 	.byte	0x03, 0x1b
        /*003e*/ 	.short	0x00ff


	//----- nvinfo : EIATTR_MERCURY_ISA_VERSION
	.align		4
        /*0040*/ 	.byte	0x03, 0x5f
        /*0042*/ 	.short	0x0101


	//----- nvinfo : EIATTR_VRC_CTA_INIT_COUNT
	.align		4
        /*0044*/ 	.byte	0x02, 0x4a
	.zero		1
	.zero		1


	//----- nvinfo : EIATTR_EXIT_INSTR_OFFSETS
	.align		4
        /*0048*/ 	.byte	0x04, 0x1c
        /*004a*/ 	.short	(.L_202 - .L_201)


	//   ....[0]....
.L_201:
        /*004c*/ 	.word	0x00000070


	//   ....[1]....
        /*0050*/ 	.word	0x00000280


	//----- nvinfo : EIATTR_CBANK_PARAM_SIZE
	.align		4
.L_202:
        /*0054*/ 	.byte	0x03, 0x19
        /*0056*/ 	.short	0x0014


	//----- nvinfo : EIATTR_PARAM_CBANK
	.align		4
        /*0058*/ 	.byte	0x04, 0x0a
        /*005a*/ 	.short	(.L_204 - .L_203)
	.align		4
.L_203:
        /*005c*/ 	.word	index@(.nv.constant0.sinh_kernel)
        /*0060*/ 	.short	0x0380
        /*0062*/ 	.short	0x0014


	//----- nvinfo : EIATTR_SW_WAR
	.align		4
.L_204:
        /*0064*/ 	.byte	0x04, 0x36
        /*0066*/ 	.short	(.L_206 - .L_205)
.L_205:
        /*0068*/ 	.word	0x00000008
.L_206:


//--------------------- .nv.info.cos_kernel       --------------------------
	.section	.nv.info.cos_kernel,"",@"SHT_CUDA_INFO"
	.sectionflags	@""
	.align	4


	//----- nvinfo : EIATTR_CUDA_API_VERSION
	.align		4
        /*0000*/ 	.byte	0x04, 0x37
        /*0002*/ 	.short	(.L_208 - .L_207)
.L_207:
        /*0004*/ 	.word	0x00000082


	//----- nvinfo : EIATTR_KPARAM_INFO
	.align		4
.L_208:
        /*0008*/ 	.byte	0x04, 0x17
        /*000a*/ 	.short	(.L_210 - .L_209)
.L_209:
        /*000c*/ 	.word	0x00000000
        /*0010*/ 	.short	0x0002
        /*0012*/ 	.short	0x0010
        /*0014*/ 	.byte	0x00, 0xf0, 0x11, 0x00


	//----- nvinfo : EIATTR_KPARAM_INFO
	.align		4
.L_210:
        /*0018*/ 	.byte	0x04, 0x17
        /*001a*/ 	.short	(.L_212 - .L_211)
.L_211:
        /*001c*/ 	.word	0x00000000
        /*0020*/ 	.short	0x0001
        /*0022*/ 	.short	0x0008
        /*0024*/ 	.byte	0x00, 0xf5, 0x21, 0x00


	//----- nvinfo : EIATTR_KPARAM_INFO
	.align		4
.L_212:
        /*0028*/ 	.byte	0x04, 0x17
        /*002a*/ 	.short	(.L_214 - .L_213)
.L_213:
        /*002c*/ 	.word	0x00000000
        /*0030*/ 	.short	0x0000
        /*0032*/ 	.short	0x0000
        /*0034*/ 	.byte	0x00, 0xf5, 0x21, 0x00


	//----- nvinfo : EIATTR_SPARSE_MMA_MASK
	.align		4
.L_214:
        /*0038*/ 	.byte	0x03, 0x50
        /*003a*/ 	.short	0x0000


	//----- nvinfo : EIATTR_MAXREG_COUNT
	.align		4
        /*003c*/ 	.byte	0x03, 0x1b
        /*003e*/ 	.short	0x00ff


	//----- nvinfo : EIATTR_MERCURY_ISA_VERSION
	.align		4
        /*0040*/ 	.byte	0x03, 0x5f
        /*0042*/ 	.short	0x0101


	//----- nvinfo : EIATTR_VRC_CTA_INIT_COUNT
	.align		4
        /*0044*/ 	.byte	0x02, 0x4a
	.zero		1
	.zero		1


	//----- nvinfo : EIATTR_EXIT_INSTR_OFFSETS
	.align		4
        /*0048*/ 	.byte	0x04, 0x1c
        /*004a*/ 	.short	(.L_216 - .L_215)


	//   ....[0]....
.L_215:
        /*004c*/ 	.word	0x00000070


	//   ....[1]....
        /*0050*/ 	.word	0x000008b0


	//----- nvinfo : EIATTR_CRS_STACK_SIZE
	.align		4
.L_216:
        /*0054*/ 	.byte	0x04, 0x1e
        /*0056*/ 	.short	(.L_218 - .L_217)
.L_217:
        /*0058*/ 	.word	0x00000000


	//----- nvinfo : EIATTR_CBANK_PARAM_SIZE
	.align		4
.L_218:
        /*005c*/ 	.byte	0x03, 0x19
        /*005e*/ 	.short	0x0014


	//----- nvinfo : EIATTR_PARAM_CBANK
	.align		4
        /*0060*/ 	.byte	0x04, 0x0a
        /*0062*/ 	.short	(.L_220 - .L_219)
	.align		4
.L_219:
        /*0064*/ 	.word	index@(.nv.constant0.cos_kernel)
        /*0068*/ 	.short	0x0380
        /*006a*/ 	.short	0x0014


	//----- nvinfo : EIATTR_SW_WAR
	.align		4
.L_220:
        /*006c*/ 	.byte	0x04, 0x36
        /*006e*/ 	.short	(.L_222 - .L_221)
.L_221:
        /*0070*/ 	.word	0x00000008
.L_222:


//--------------------- .nv.info.sin_kernel       --------------------------
	.section	.nv.info.sin_kernel,"",@"SHT_CUDA_INFO"
	.sectionflags	@""
	.align	4


	//----- nvinfo : EIATTR_CUDA_API_VERSION
	.align		4
        /*0000*/ 	.byte	0x04, 0x37
        /*0002*/ 	.short	(.L_224 - .L_223)
.L_223:
        /*0004*/ 	.word	0x00000082


	//----- nvinfo : EIATTR_KPARAM_INFO
	.align		4
.L_224:
        /*0008*/ 	.byte	0x04, 0x17
        /*000a*/ 	.short	(.L_226 - .L_225)
.L_225:
        /*000c*/ 	.word	0x00000000
        /*0010*/ 	.short	0x0002
        /*0012*/ 	.short	0x0010
        /*0014*/ 	.byte	0x00, 0xf0, 0x11, 0x00


	//----- nvinfo : EIATTR_KPARAM_INFO
	.align		4
.L_226:
        /*0018*/ 	.byte	0x04, 0x17
        /*001a*/ 	.short	(.L_228 - .L_227)
.L_227:
        /*001c*/ 	.word	0x00000000
        /*0020*/ 	.short	0x0001
        /*0022*/ 	.short	0x0008
        /*0024*/ 	.byte	0x00, 0xf5, 0x21, 0x00


	//----- nvinfo : EIATTR_KPARAM_INFO
	.align		4
.L_228:
        /*0028*/ 	.byte	0x04, 0x17
        /*002a*/ 	.short	(.L_230 - .L_229)
.L_229:
        /*002c*/ 	.word	0x00000000
        /*0030*/ 	.short	0x0000
        /*0032*/ 	.short	0x0000
        /*0034*/ 	.byte	0x00, 0xf5, 0x21, 0x00


	//----- nvinfo : EIATTR_SPARSE_MMA_MASK
	.align		4
.L_230:
        /*0038*/ 	.byte	0x03, 0x50
        /*003a*/ 	.short	0x0000


	//----- nvinfo : EIATTR_MAXREG_COUNT
	.align		4
        /*003c*/ 	.byte	0x03, 0x1b
        /*003e*/ 	.short	0x00ff


	//----- nvinfo : EIATTR_MERCURY_ISA_VERSION
	.align		4
        /*0040*/ 	.byte	0x03, 0x5f
        /*0042*/ 	.short	0x0101


	//----- nvinfo : EIATTR_VRC_CTA_INIT_COUNT
	.align		4
        /*0044*/ 	.byte	0x02, 0x4a
	.zero		1
	.zero		1


	//----- nvinfo : EIATTR_EXIT_INSTR_OFFSETS
	.align		4
        /*0048*/ 	.byte	0x04, 0x1c
        /*004a*/ 	.short	(.L_232 - .L_231)


	//   ....[0]....
.L_231:
        /*004c*/ 	.word	0x00000070


	//   ....[1]....
        /*0050*/ 	.word	0x000008a0


	//----- nvinfo : EIATTR_CRS_STACK_SIZE
	.align		4
.L_232:
        /*0054*/ 	.byte	0x04, 0x1e
        /*0056*/ 	.short	(.L_234 - .L_233)
.L_233:
        /*0058*/ 	.word	0x00000000


	//----- nvinfo : EIATTR_CBANK_PARAM_SIZE
	.align		4
.L_234:
        /*005c*/ 	.byte	0x03, 0x19
        /*005e*/ 	.short	0x0014


	//----- nvinfo : EIATTR_PARAM_CBANK
	.align		4
        /*0060*/ 	.byte	0x04, 0x0a
        /*0062*/ 	.short	(.L_236 - .L_235)
	.align		4
.L_235:
        /*0064*/ 	.word	index@(.nv.constant0.sin_kernel)
        /*0068*/ 	.short	0x0380
        /*006a*/ 	.short	0x0014


	//----- nvinfo : EIATTR_SW_WAR
	.align		4
.L_236:
        /*006c*/ 	.byte	0x04, 0x36
        /*006e*/ 	.short	(.L_238 - .L_237)
.L_237:
        /*0070*/ 	.word	0x00000008
.L_238:


//--------------------- .nv.info.pow_kernel       --------------------------
	.section	.nv.info.pow_kernel,"",@"SHT_CUDA_INFO"
	.sectionflags	@""
	.align	4


	//----- nvinfo : EIATTR_CUDA_API_VERSION
	.align		4
        /*0000*/ 	.byte	0x04, 0x37
        /*0002*/ 	.short	(.L_240 - .L_239)
.L_239:
        /*0004*/ 	.word	0x00000082


	//----- nvinfo : EIATTR_KPARAM_INFO
	.align		4
.L_240:
        /*0008*/ 	.byte	0x04, 0x17
        /*000a*/ 	.short	(.L_242 - .L_241)
.L_241:
        /*000c*/ 	.word	0x00000000
        /*0010*/ 	.short	0x0003
        /*0012*/ 	.short	0x0014
        /*0014*/ 	.byte	0x00, 0xf0, 0x11, 0x00


	//----- nvinfo : EIATTR_KPARAM_INFO
	.align		4
.L_242:
        /*0018*/ 	.byte	0x04, 0x17
        /*001a*/ 	.short	(.L_244 - .L_243)
.L_243:
        /*001c*/ 	.word	0x00000000
        /*0020*/ 	.short	0x0002
        /*0022*/ 	.short	0x0010
        /*0024*/ 	.byte	0x00, 0xf0, 0x11, 0x00


	//----- nvinfo : EIATTR_KPARAM_INFO
	.align		4
.L_244:
        /*0028*/ 	.byte	0x04, 0x17
        /*002a*/ 	.short	(.L_246 - .L_245)
.L_245:
        /*002c*/ 	.word	0x00000000
        /*0030*/ 	.short	0x0001
        /*0032*/ 	.short	0x0008
        /*0034*/ 	.byte	0x00, 0xf5, 0x21, 0x00


	//----- nvinfo : EIATTR_KPARAM_INFO
	.align		4
.L_246:
        /*0038*/ 	.byte	0x04, 0x17
        /*003a*/ 	.short	(.L_248 - .L_247)
.L_247:
        /*003c*/ 	.word	0x00000000
        /*0040*/ 	.short	0x0000
        /*0042*/ 	.short	0x0000
        /*0044*/ 	.byte	0x00, 0xf5, 0x21, 0x00


	//----- nvinfo : EIATTR_SPARSE_MMA_MASK
	.align		4
.L_248:
        /*0048*/ 	.byte	0x03, 0x50
        /*004a*/ 	.short	0x0000


	//----- nvinfo : EIATTR_MAXREG_COUNT
	.align		4
        /*004c*/ 	.byte	0x03, 0x1b
        /*004e*/ 	.short	0x00ff


	//----- nvinfo : EIATTR_MERCURY_ISA_VERSION
	.align		4
        /*0050*/ 	.byte	0x03, 0x5f
        /*0052*/ 	.short	0x0101


	//----- nvinfo : EIATTR_VRC_CTA_INIT_COUNT
	.align		4
        /*0054*/ 	.byte	0x02, 0x4a
	.zero		1
	.zero		1


	//----- nvinfo : EIATTR_EXIT_INSTR_OFFSETS
	.align		4
        /*0058*/ 	.byte	0x04, 0x1c
        /*005a*/ 	.short	(.L_250 - .L_249)


	//   ....[0]....
.L_249:
        /*005c*/ 	.word	0x00000070


	//   ....[1]....
        /*0060*/ 	.word	0x000006b0


	//----- nvinfo : EIATTR_CRS_STACK_SIZE
	.align		4
.L_250:
        /*0064*/ 	.byte	0x04, 0x1e
        /*0066*/ 	.short	(.L_252 - .L_251)
.L_251:
        /*0068*/ 	.word	0x00000000


	//----- nvinfo : EIATTR_CBANK_PARAM_SIZE
	.align		4
.L_252:
        /*006c*/ 	.byte	0x03, 0x19
        /*006e*/ 	.short	0x0018


	//----- nvinfo : EIATTR_PARAM_CBANK
	.align		4
        /*0070*/ 	.byte	0x04, 0x0a
        /*0072*/ 	.short	(.L_254 - .L_253)
	.align		4
.L_253:
        /*0074*/ 	.word	index@(.nv.constant0.pow_kernel)
        /*0078*/ 	.short	0x0380
        /*007a*/ 	.short	0x0018


	//----- nvinfo : EIATTR_SW_WAR
	.align		4
.L_254:
        /*007c*/ 	.byte	0x04, 0x36
        /*007e*/ 	.short	(.L_256 - .L_255)
.L_255:
        /*0080*/ 	.word	0x00000008
.L_256:


//--------------------- .nv.info.sqrt_kernel      --------------------------
	.section	.nv.info.sqrt_kernel,"",@"SHT_CUDA_INFO"
	.sectionflags	@""
	.align	4


	//----- nvinfo : EIATTR_CUDA_API_VERSION
	.align		4
        /*0000*/ 	.byte	0x04, 0x37
        /*0002*/ 	.short	(.L_258 - .L_257)
.L_257:
        /*0004*/ 	.word	0x00000082


	//----- nvinfo : EIATTR_KPARAM_INFO
	.align		4
.L_258:
        /*0008*/ 	.byte	0x04, 0x17
        /*000a*/ 	.short	(.L_260 - .L_259)
.L_259:
        /*000c*/ 	.word	0x00000000
        /*0010*/ 	.short	0x0002
        /*0012*/ 	.short	0x0010
        /*0014*/ 	.byte	0x00, 0xf0, 0x11, 0x00


	//----- nvinfo : EIATTR_KPARAM_INFO
	.align		4
.L_260:
        /*0018*/ 	.byte	0x04, 0x17
        /*001a*/ 	.short	(.L_262 - .L_261)
.L_261:
        /*001c*/ 	.word	0x00000000
        /*0020*/ 	.short	0x0001
        /*0022*/ 	.short	0x0008
        /*0024*/ 	.byte	0x00, 0xf5, 0x21, 0x00


	//----- nvinfo : EIATTR_KPARAM_INFO
	.align		4
.L_262:
        /*0028*/ 	.byte	0x04, 0x17
        /*002a*/ 	.short	(.L_264 - .L_263)
.L_263:
        /*002c*/ 	.word	0x00000000
        /*0030*/ 	.short	0x0000
        /*0032*/ 	.short	0x0000
        /*0034*/ 	.byte	0x00, 0xf5, 0x21, 0x00


	//----- nvinfo : EIATTR_SPARSE_MMA_MASK
	.align		4
.L_264:
        /*0038*/ 	.byte	0x03, 0x50
        /*003a*/ 	.short	0x0000


	//----- nvinfo : EIATTR_MAXREG_COUNT
	.align		4
        /*003c*/ 	.byte	0x03, 0x1b
        /*003e*/ 	.short	0x00ff


	//----- nvinfo : EIATTR_MERCURY_ISA_VERSION
	.align		4
        /*0040*/ 	.byte	0x03, 0x5f
        /*0042*/ 	.short	0x0101


	//----- nvinfo : EIATTR_VRC_CTA_INIT_COUNT
	.align		4
        /*0044*/ 	.byte	0x02, 0x4a
	.zero		1
	.zero		1


	//----- nvinfo : EIATTR_EXIT_INSTR_OFFSETS
	.align		4
        /*0048*/ 	.byte	0x04, 0x1c
        /*004a*/ 	.short	(.L_266 - .L_265)


	//   ....[0]....
.L_265:
        /*004c*/ 	.word	0x00000070


	//   ....[1]....
        /*0050*/ 	.word	0x000001c0


	//----- nvinfo : EIATTR_CRS_STACK_SIZE
	.align		4
.L_266:
        /*0054*/ 	.byte	0x04, 0x1e
        /*0056*/ 	.short	(.L_268 - .L_267)
.L_267:
        /*0058*/ 	.word	0x00000000


	//----- nvinfo : EIATTR_CBANK_PARAM_SIZE
	.align		4
.L_268:
        /*005c*/ 	.byte	0x03, 0x19
        /*005e*/ 	.short	0x0014


	//----- nvinfo : EIATTR_PARAM_CBANK
	.align		4
        /*0060*/ 	.byte	0x04, 0x0a
        /*0062*/ 	.short	(.L_270 - .L_269)
	.align		4
.L_269:
        /*0064*/ 	.word	index@(.nv.constant0.sqrt_kernel)
        /*0068*/ 	.short	0x0380
        /*006a*/ 	.short	0x0014


	//----- nvinfo : EIATTR_SW_WAR
	.align		4
.L_270:
        /*006c*/ 	.byte	0x04, 0x36
        /*006e*/ 	.short	(.L_272 - .L_271)
.L_271:
        /*0070*/ 	.word	0x00000008
.L_272:


//--------------------- .nv.info.log_kernel       --------------------------
	.section	.nv.info.log_kernel,"",@"SHT_CUDA_INFO"
	.sectionflags	@""
	.align	4


	//----- nvinfo : EIATTR_CUDA_API_VERSION
	.align		4
        /*0000*/ 	.byte	0x04, 0x37
        /*0002*/ 	.short	(.L_274 - .L_273)
.L_273:
        /*0004*/ 	.word	0x00000082


	//----- nvinfo : EIATTR_KPARAM_INFO
	.align		4
.L_274:
        /*0008*/ 	.byte	0x04, 0x17
        /*000a*/ 	.short	(.L_276 - .L_275)
.L_275:
        /*000c*/ 	.word	0x00000000
        /*0010*/ 	.short	0x0002
        /*0012*/ 	.short	0x0010
        /*0014*/ 	.byte	0x00, 0xf0, 0x11, 0x00


	//----- nvinfo : EIATTR_KPARAM_INFO
	.align		4
.L_276:
        /*0018*/ 	.byte	0x04, 0x17
        /*001a*/ 	.short	(.L_278 - .L_277)
.L_277:
        /*001c*/ 	.word	0x00000000
        /*0020*/ 	.short	0x0001
        /*0022*/ 	.short	0x0008
        /*0024*/ 	.byte	0x00, 0xf5, 0x21, 0x00


	//----- nvinfo : EIATTR_KPARAM_INFO
	.align		4
.L_278:
        /*0028*/ 	.byte	0x04, 0x17
        /*002a*/ 	.short	(.L_280 - .L_279)
.L_279:
        /*002c*/ 	.word	0x00000000
        /*0030*/ 	.short	0x0000
        /*0032*/ 	.short	0x0000
        /*0034*/ 	.byte	0x00, 0xf5, 0x21, 0x00


	//----- nvinfo : EIATTR_SPARSE_MMA_MASK
	.align		4
.L_280:
        /*0038*/ 	.byte	0x03, 0x50
        /*003a*/ 	.short	0x0000


	//----- nvinfo : EIATTR_MAXREG_COUNT
	.align		4
        /*003c*/ 	.byte	0x03, 0x1b
        /*003e*/ 	.short	0x00ff


	//----- nvinfo : EIATTR_MERCURY_ISA_VERSION
	.align		4
        /*0040*/ 	.byte	0x03, 0x5f
        /*0042*/ 	.short	0x0101


	//----- nvinfo : EIATTR_VRC_CTA_INIT_COUNT
	.align		4
        /*0044*/ 	.byte	0x02, 0x4a
	.zero		1
	.zero		1


	//----- nvinfo : EIATTR_EXIT_INSTR_OFFSETS
	.align		4
        /*0048*/ 	.byte	0x04, 0x1c
        /*004a*/ 	.short	(.L_282 - .L_281)


	//   ....[0]....
.L_281:
        /*004c*/ 	.word	0x00000070


	//   ....[1]....
        /*0050*/ 	.word	0x00000290


	//----- nvinfo : EIATTR_CBANK_PARAM_SIZE
	.align		4
.L_282:
        /*0054*/ 	.byte	0x03, 0x19
        /*0056*/ 	.short	0x0014


	//----- nvinfo : EIATTR_PARAM_CBANK
	.align		4
        /*0058*/ 	.byte	0x04, 0x0a
        /*005a*/ 	.short	(.L_284 - .L_283)
	.align		4
.L_283:
        /*005c*/ 	.word	index@(.nv.constant0.log_kernel)
        /*0060*/ 	.short	0x0380
        /*0062*/ 	.short	0x0014


	//----- nvinfo : EIATTR_SW_WAR
	.align		4
.L_284:
        /*0064*/ 	.byte	0x04, 0x36
        /*0066*/ 	.short	(.L_286 - .L_285)
.L_285:
        /*0068*/ 	.word	0x00000008
.L_286:


//--------------------- .nv.info.exp_kernel       --------------------------
	.section	.nv.info.exp_kernel,"",@"SHT_CUDA_INFO"
	.sectionflags	@""
	.align	4


	//----- nvinfo : EIATTR_CUDA_API_VERSION
	.align		4
        /*0000*/ 	.byte	0x04, 0x37
        /*0002*/ 	.short	(.L_288 - .L_287)
.L_287:
        /*0004*/ 	.word	0x00000082


	//----- nvinfo : EIATTR_KPARAM_INFO
	.align		4
.L_288:
        /*0008*/ 	.byte	0x04, 0x17
        /*000a*/ 	.short	(.L_290 - .L_289)
.L_289:
        /*000c*/ 	.word	0x00000000
        /*0010*/ 	.short	0x0002
        /*0012*/ 	.short	0x0010
        /*0014*/ 	.byte	0x00, 0xf0, 0x11, 0x00


	//----- nvinfo : EIATTR_KPARAM_INFO
	.align		4
.L_290:
        /*0018*/ 	.byte	0x04, 0x17
        /*001a*/ 	.short	(.L_292 - .L_291)
.L_291:
        /*001c*/ 	.word	0x00000000
        /*0020*/ 	.short	0x0001
        /*0022*/ 	.short	0x0008
        /*0024*/ 	.byte	0x00, 0xf5, 0x21, 0x00


	//----- nvinfo : EIATTR_KPARAM_INFO
	.align		4
.L_292:
        /*0028*/ 	.byte	0x04, 0x17
        /*002a*/ 	.short	(.L_294 - .L_293)
.L_293:
        /*002c*/ 	.word	0x00000000
        /*0030*/ 	.short	0x0000
        /*0032*/ 	.short	0x0000
        /*0034*/ 	.byte	0x00, 0xf5, 0x21, 0x00


	//----- nvinfo : EIATTR_SPARSE_MMA_MASK
	.align		4
.L_294:
        /*0038*/ 	.byte	0x03, 0x50
        /*003a*/ 	.short	0x0000


	//----- nvinfo : EIATTR_MAXREG_COUNT
	.align		4
        /*003c*/ 	.byte	0x03, 0x1b
        /*003e*/ 	.short	0x00ff


	//----- nvinfo : EIATTR_MERCURY_ISA_VERSION
	.align		4
        /*0040*/ 	.byte	0x03, 0x5f
        /*0042*/ 	.short	0x0101


	//----- nvinfo : EIATTR_VRC_CTA_INIT_COUNT
	.align		4
        /*0044*/ 	.byte	0x02, 0x4a
	.zero		1
	.zero		1


	//----- nvinfo : EIATTR_EXIT_INSTR_OFFSETS
	.align		4
        /*0048*/ 	.byte	0x04, 0x1c
        /*004a*/ 	.short	(.L_296 - .L_295)


	//   ....[0]....
.L_295:
        /*004c*/ 	.word	0x00000070


	//   ....[1]....
        /*0050*/ 	.word	0x00000190


	//----- nvinfo : EIATTR_CBANK_PARAM_SIZE
	.align		4
.L_296:
        /*0054*/ 	.byte	0x03, 0x19
        /*0056*/ 	.short	0x0014


	//----- nvinfo : EIATTR_PARAM_CBANK
	.align		4
        /*0058*/ 	.byte	0x04, 0x0a
        /*005a*/ 	.short	(.L_298 - .L_297)
	.align		4
.L_297:
        /*005c*/ 	.word	index@(.nv.constant0.exp_kernel)
        /*0060*/ 	.short	0x0380
        /*0062*/ 	.short	0x0014


	//----- nvinfo : EIATTR_SW_WAR
	.align		4
.L_298:
        /*0064*/ 	.byte	0x04, 0x36
        /*0066*/ 	.short	(.L_300 - .L_299)
.L_299:
        /*0068*/ 	.word	0x00000008
.L_300:


//--------------------- .nv.callgraph             --------------------------
	.section	.nv.callgraph,"",@"SHT_CUDA_CALLGRAPH"
	.align	4
	.sectionentsize	8
	.align		4
        /*0000*/ 	.word	0x00000000
	.align		4
        /*0004*/ 	.word	0xffffffff
	.align		4
        /*0008*/ 	.word	0x00000000
	.align		4
        /*000c*/ 	.word	0xfffffffe
	.align		4
        /*0010*/ 	.word	0x00000000
	.align		4
        /*0014*/ 	.word	0xfffffffd
	.align		4
        /*0018*/ 	.word	0x00000000
	.align		4
        /*001c*/ 	.word	0xfffffffc


//--------------------- .nv.constant4             --------------------------
	.section	.nv.constant4,"a",@progbits
	.align	8
	.align		8
.nv.constant4:
        /*0000*/ 	.dword	__cudart_i2opi_f


//--------------------- .text.clamp_min_kernel    --------------------------
	.section	.text.clamp_min_kernel,"ax",@progbits
	.align	128
        .global         clamp_min_kernel
        .type           clamp_min_kernel,@function
        .size           clamp_min_kernel,(.L_x_39 - clamp_min_kernel)
        .other          clamp_min_kernel,@"STO_CUDA_ENTRY STV_DEFAULT"
clamp_min_kernel:
.text.clamp_min_kernel:
[----:B------:R-:W-:Y:S01]  /*0000*/  LDC R1, c[0x0][0x37c] ;  /* 0x0000df00ff017b82 */ /* 0x000fe20000000800 */
[----:B------:R-:W0:Y:S07]  /*0010*/  S2R R0, SR_TID.X ;  /* 0x0000000000007919 */ /* 0x000e2e0000002100 */
[----:B------:R-:W0:Y:S01]  /*0020*/  S2UR UR4, SR_CTAID.X ;  /* 0x00000000000479c3 */ /* 0x000e220000002500 */
[----:B------:R-:W1:Y:S07]  /*0030*/  LDCU UR5, c[0x0][0x394] ;  /* 0x00007280ff0577ac */ /* 0x000e6e0008000800 */
[----:B------:R-:W0:Y:S02]  /*0040*/  LDC R7, c[0x0][0x360] ;  /* 0x0000d800ff077b82 */ /* 0x000e240000000800 */
[----:B0-----:R-:W-:-:S05]  /*0050*/  IMAD R7, R7, UR4, R0 ;  /* 0x0000000407077c24 */ /* 0x001fca000f8e0200 */
[----:B-1----:R-:W-:-:S13]  /*0060*/  ISETP.GE.AND P0, PT, R7, UR5, PT ;  /* 0x0000000507007c0c */ /* 0x002fda000bf06270 */
[----:B------:R-:W-:Y:S05]  /*0070*/  @P0 EXIT ;  /* 0x000000000000094d */ /* 0x000fea0003800000 */
[----:B------:R-:W0:Y:S01]  /*0080*/  LDC.64 R2, c[0x0][0x380] ;  /* 0x0000e000ff027b82 */ /* 0x000e220000000a00 */
[----:B------:R-:W1:Y:S01]  /*0090*/  LDCU.64 UR4, c[0x0][0x358] ;  /* 0x00006b00ff0477ac */ /* 0x000e620008000a00 */
[----:B------:R-:W2:Y:S06]  /*00a0*/  LDCU UR6, c[0x0][0x390] ;  /* 0x00007200ff0677ac */ /* 0x000eac0008000800 */
[----:B------:R-:W3:Y:S01]  /*00b0*/  LDC.64 R4, c[0x0][0x388] ;  /* 0x0000e200ff047b82 */ /* 0x000ee20000000a00 */
[----:B0-----:R-:W-:-:S06]  /*00c0*/  IMAD.WIDE R2, R7, 0x4, R2 ;  /* 0x0000000407027825 */ /* 0x001fcc00078e0202 */
[----:B-1----:R-:W2:Y:S01]  /*00d0*/  LDG.E R2, desc[UR4][R2.64] ;  /* 0x0000000402027981 */ /* 0x002ea2000c1e1900 */
[----:B---3--:R-:W-:Y:S01]  /*00e0*/  IMAD.WIDE R4, R7, 0x4, R4 ;  /* 0x0000000407047825 */ /* 0x008fe200078e0204 */
[----:B--2---:R-:W-:-:S05]  /*00f0*/  FMNMX R7, R2, UR6, PT ;  /* 0x0000000602077c09 */ /* 0x004fca000b800000 */
[----:B------:R-:W-:Y:S01]  /*0100*/  STG.E desc[UR4][R4.64], R7 ;  /* 0x0000000704007986 */ /* 0x000fe2000c101904 */
[----:B------:R-:W-:Y:S05]  /*0110*/  EXIT ;  /* 0x000000000000794d */ /* 0x000fea0003800000 */
.L_x_0:
[----:B------:R-:W-:-:S00]  /*0120*/  BRA `(.L_x_0) ;  /* 0xfffffffc00fc7947 */ /* 0x000fc0000383ffff */
[----:B------:R-:W-:-:S00]  /*0130*/  NOP ;  /* 0x0000000000007918 */ /* 0x000fc00000000000 */
        /* <DEDUP_REMOVED lines=12> */
.L_x_39:


//--------------------- .text.clamp_max_kernel    --------------------------
	.section	.text.clamp_max_kernel,"ax",@progbits
	.align	128
        .global         clamp_max_kernel
        .type           clamp_max_kernel,@function
        .size           clamp_max_kernel,(.L_x_40 - clamp_max_kernel)
        .other          clamp_max_kernel,@"STO_CUDA_ENTRY STV_DEFAULT"
clamp_max_kernel:
.text.clamp_max_kernel:
        /* <DEDUP_REMOVED lines=15> */
[----:B--2---:R-:W-:-:S05]  /*00f0*/  FMNMX R7, R2, UR6, !PT ;  /* 0x0000000602077c09 */ /* 0x004fca000f800000 */
[----:B------:R-:W-:Y:S01]  /*0100*/  STG.E desc[UR4][R4.64], R7 ;  /* 0x0000000704007986 */ /* 0x000fe2000c101904 */
[----:B------:R-:W-:Y:S05]  /*0110*/  EXIT ;  /* 0x000000000000794d */ /* 0x000fea0003800000 */
.L_x_1:
        /* <DEDUP_REMOVED lines=14> */
.L_x_40:


//--------------------- .text.tanh_kernel         --------------------------
	.section	.text.tanh_kernel,"ax",@progbits
	.align	128
        .global         tanh_kernel
        .type           tanh_kernel,@function
        .size           tanh_kernel,(.L_x_41 - tanh_kernel)
        .other          tanh_kernel,@"STO_CUDA_ENTRY STV_DEFAULT"
tanh_kernel:
.text.tanh_kernel:
        /* <DEDUP_REMOVED lines=9> */
[----:B------:R-:W1:Y:S07]  /*0090*/  LDCU.64 UR4, c[0x0][0x358] ;  /* 0x00006b00ff0477ac */ /* 0x000e6e0008000a00 */
[----:B------:R-:W2:Y:S01]  /*00a0*/  LDC.64 R4, c[0x0][0x388] ;  /* 0x0000e200ff047b82 */ /* 0x000ea20000000a00 */
[----:B0-----:R-:W-:-:S05]  /*00b0*/  IMAD.WIDE R2, R7, 0x4, R2 ;  /* 0x0000000407027825 */ /* 0x001fca00078e0202 */
[----:B-1----:R2:W3:Y:S01]  /*00c0*/  LDG.E R6, desc[UR4][R2.64] ;  /* 0x0000000402067981 */ /* 0x0024e2000c1e1900 */
[----:B------:R-:W-:Y:S01]  /*00d0*/  MOV R10, 0x3c80f082 ;  /* 0x3c80f082000a7802 */ /* 0x000fe20000000f00 */
[----:B------:R-:W-:Y:S02]  /*00e0*/  HFMA2 R9, -RZ, RZ, 1.875, 0 ;  /* 0x3f800000ff097431 */ /* 0x000fe400000001ff */
[----:B--2---:R-:W-:-:S04]  /*00f0*/  IMAD.WIDE R2, R7, 0x4, R4 ;  /* 0x0000000407027825 */ /* 0x004fc800078e0204 */
[C---:B---3--:R-:W-:Y:S01]  /*0100*/  FMUL R0, |R6|.reuse, 2.8853900432586669922 ;  /* 0x4038aa3b06007820 */ /* 0x048fe20000400200 */
[C---:B------:R-:W-:Y:S01]  /*0110*/  FMUL R11, R6.reuse, R6 ;  /* 0x00000006060b7220 */ /* 0x040fe20000400000 */
[C---:B------:R-:W-:Y:S02]  /*0120*/  FSETP.GE.AND P1, PT, |R6|.reuse, 0.60000002384185791016, PT ;  /* 0x3f19999a0600780b */ /* 0x040fe40003f26200 */
[----:B------:R-:W-:Y:S01]  /*0130*/  FSETP.GE.AND P0, PT, |R6|, 9.010913848876953125, PT ;  /* 0x41102cb40600780b */ /* 0x000fe20003f06200 */
[C---:B------:R-:W-:Y:S01]  /*0140*/  FFMA R10, R11.reuse, R10, -0.052303962409496307373 ;  /* 0xbd563cae0b0a7423 */ /* 0x040fe2000000000a */
[----:B------:R-:W0:Y:S02]  /*0150*/  MUFU.EX2 R0, R0 ;  /* 0x0000000000007308 */ /* 0x000e240000000800 */
[----:B0-----:R-:W-:Y:S01]  /*0160*/  FADD R8, R0, 1 ;  /* 0x3f80000000087421 */ /* 0x001fe20000000000 */
[----:B------:R-:W-:-:S04]  /*0170*/  FFMA R0, R11, R10, 0.1331529766321182251 ;  /* 0x3e0859410b007423 */ /* 0x000fc8000000000a */
[C---:B------:R-:W-:Y:S01]  /*0180*/  FFMA R0, R11.reuse, R0, -0.33332768082618713379 ;  /* 0xbeaaa9ed0b007423 */ /* 0x040fe20000000000 */
[----:B------:R-:W0:Y:S03]  /*0190*/  MUFU.RCP R8, R8 ;  /* 0x0000000800087308 */ /* 0x000e260000001000 */
[----:B------:R-:W-:Y:S01]  /*01a0*/  FFMA R11, R11, R0, RZ ;  /* 0x000000000b0b7223 */ /* 0x000fe200000000ff */
[----:B0-----:R-:W-:-:S05]  /*01b0*/  FFMA R9, R8, -2, R9 ;  /* 0xc000000008097823 */ /* 0x001fca0000000009 */
[----:B------:R-:W-:-:S04]  /*01c0*/  FSEL R9, R9, 1, !P0 ;  /* 0x3f80000009097808 */ /* 0x000fc80004000000 */
[--C-:B------:R-:W-:Y:S01]  /*01d0*/  LOP3.LUT R9, R9, 0x80000000, R6.reuse, 0xb8, !PT ;  /* 0x8000000009097812 */ /* 0x100fe200078eb806 */
[----:B------:R-:W-:-:S05]  /*01e0*/  @!P1 FFMA R9, R6, R11, R6 ;  /* 0x0000000b06099223 */ /* 0x000fca0000000006 */
[----:B------:R-:W-:Y:S01]  /*01f0*/  STG.E desc[UR4][R2.64], R9 ;  /* 0x0000000902007986 */ /* 0x000fe2000c101904 */
[----:B------:R-:W-:Y:S05]  /*0200*/  EXIT ;  /* 0x000000000000794d */ /* 0x000fea0003800000 */
.L_x_2:
        /* <DEDUP_REMOVED lines=15> */
.L_x_41:


//--------------------- .text.sigmoid_kernel      --------------------------
	.section	.text.sigmoid_kernel,"ax",@progbits
	.align	128
        .global         sigmoid_kernel
        .type           sigmoid_kernel,@function
        .size           sigmoid_kernel,(.L_x_37 - sigmoid_kernel)
        .other          sigmoid_kernel,@"STO_CUDA_ENTRY STV_DEFAULT"
sigmoid_kernel:
.text.sigmoid_kernel:
        /* <DEDUP_REMOVED lines=10> */
[----:B0-----:R-:W-:-:S06]  /*00a0*/  IMAD.WIDE R4, R3, 0x4, R4 ;  /* 0x0000000403047825 */ /* 0x001fcc00078e0204 */
[----:B-1----:R-:W2:Y:S01]  /*00b0*/  LDG.E R4, desc[UR4][R4.64] ;  /* 0x0000000404047981 */ /* 0x002ea2000c1e1900 */
[----:B------:R-:W-:Y:S01]  /*00c0*/  IMAD.MOV.U32 R7, RZ, RZ, 0x3bbb989d ;  /* 0x3bbb989dff077424 */ /* 0x000fe200078e00ff */
[----:B------:R-:W-:Y:S01]  /*00d0*/  BSSY.RECONVERGENT B0, `(.L_x_3) ;  /* 0x0000015000007945 */ /* 0x000fe20003800200 */
[----:B------:R-:W-:Y:S02]  /*00e0*/  IMAD.MOV.U32 R9, RZ, RZ, 0x437c0000 ;  /* 0x437c0000ff097424 */ /* 0x000fe400078e00ff */
[----:B--2---:R-:W-:-:S04]  /*00f0*/  FFMA.SAT R0, R4, -R7, 0.5 ;  /* 0x3f00000004007423 */ /* 0x004fc80000002807 */
[----:B------:R-:W-:-:S04]  /*0100*/  FFMA.RM R0, R0, R9, 12582913 ;  /* 0x4b40000100007423 */ /* 0x000fc80000004009 */
[C---:B------:R-:W-:Y:S01]  /*0110*/  FADD R7, R0.reuse, -12583039 ;  /* 0xcb40007f00077421 */ /* 0x040fe20000000000 */
[----:B------:R-:W-:-:S03]  /*0120*/  SHF.L.U32 R0, R0, 0x17, RZ ;  /* 0x0000001700007819 */ /* 0x000fc600000006ff */
[----:B------:R-:W-:-:S04]  /*0130*/  FFMA R7, R4, -1.4426950216293334961, -R7 ;  /* 0xbfb8aa3b04077823 */ /* 0x000fc80000000807 */
[----:B------:R-:W-:-:S06]  /*0140*/  FFMA R7, R4, -1.925963033500011079e-08, R7 ;  /* 0xb2a5706004077823 */ /* 0x000fcc0000000007 */
[----:B------:R-:W0:Y:S02]  /*0150*/  MUFU.EX2 R7, R7 ;  /* 0x0000000700077308 */ /* 0x000e240000000800 */
[----:B0-----:R-:W-:-:S04]  /*0160*/  FFMA R0, R0, R7, 1 ;  /* 0x3f80000000007423 */ /* 0x001fc80000000007 */
[----:B------:R-:W-:-:S05]  /*0170*/  VIADD R2, R0, 0x1800000 ;  /* 0x0180000000027836 */ /* 0x000fca0000000000 */
[----:B------:R-:W-:-:S04]  /*0180*/  LOP3.LUT R2, R2, 0x7f800000, RZ, 0xc0, !PT ;  /* 0x7f80000002027812 */ /* 0x000fc800078ec0ff */
[----:B------:R-:W-:-:S13]  /*0190*/  ISETP.GT.U32.AND P0, PT, R2, 0x1ffffff, PT ;  /* 0x01ffffff0200780c */ /* 0x000fda0003f04070 */
[----:B------:R-:W-:Y:S05]  /*01a0*/  @P0 BRA `(.L_x_4) ;  /* 0x00000000000c0947 */ /* 0x000fea0003800000 */
[----:B------:R-:W-:-:S07]  /*01b0*/  MOV R4, 0x1d0 ;  /* 0x000001d000047802 */ /* 0x000fce0000000f00 */
[----:B------:R-:W-:Y:S05]  /*01c0*/  CALL.REL.NOINC `($__internal_0_$__cuda_sm20_rcp_rn_f32_slowpath) ;  /* 0x0000000000287944 */ /* 0x000fea0003c00000 */
[----:B------:R-:W-:Y:S05]  /*01d0*/  BRA `(.L_x_5) ;  /* 0x0000000000107947 */ /* 0x000fea0003800000 */
.L_x_4:
[----:B------:R-:W0:Y:S02]  /*01e0*/  MUFU.RCP R7, R0 ;  /* 0x0000000000077308 */ /* 0x000e240000001000 */
[----:B0-----:R-:W-:-:S04]  /*01f0*/  FFMA R2, R0, R7, -1 ;  /* 0xbf80000000027423 */ /* 0x001fc80000000007 */
[----:B------:R-:W-:-:S04]  /*0200*/  FADD.FTZ R2, -R2, -RZ ;  /* 0x800000ff02027221 */ /* 0x000fc80000010100 */
[----:B------:R-:W-:-:S07]  /*0210*/  FFMA R7, R7, R2, R7 ;  /* 0x0000000207077223 */ /* 0x000fce0000000007 */
.L_x_5:
[----:B------:R-:W-:Y:S05]  /*0220*/  BSYNC.RECONVERGENT B0 ;  /* 0x0000000000007941 */ /* 0x000fea0003800200 */
.L_x_3:
[----:B------:R-:W0:Y:S02]  /*0230*/  LDC.64 R4, c[0x0][0x388] ;  /* 0x0000e200ff047b82 */ /* 0x000e240000000a00 */
[----:B0-----:R-:W-:-:S05]  /*0240*/  IMAD.WIDE R2, R3, 0x4, R4 ;  /* 0x0000000403027825 */ /* 0x001fca00078e0204 */
[----:B------:R-:W-:Y:S01]  /*0250*/  STG.E desc[UR4][R2.64], R7 ;  /* 0x0000000702007986 */ /* 0x000fe2000c101904 */
[----:B------:R-:W-:Y:S05]  /*0260*/  EXIT ;  /* 0x000000000000794d */ /* 0x000fea0003800000 */
        .weak           $__internal_0_$__cuda_sm20_rcp_rn_f32_slowpath
        .type           $__internal_0_$__cuda_sm20_rcp_rn_f32_slowpath,@function
        .size           $__internal_0_$__cuda_sm20_rcp_rn_f32_slowpath,(.L_x_37 - $__internal_0_$__cuda_sm20_rcp_rn_f32_slowpath)
$__internal_0_$__cuda_sm20_rcp_rn_f32_slowpath:
[----:B------:R-:W-:Y:S01]  /*0270*/  IMAD.SHL.U32 R2, R0, 0x2, RZ ;  /* 0x0000000200027824 */ /* 0x000fe200078e00ff */
[----:B------:R-:W-:Y:S04]  /*0280*/  BSSY.RECONVERGENT B1, `(.L_x_6) ;  /* 0x0000030000017945 */ /* 0x000fe80003800200 */
[----:B------:R-:W-:-:S04]  /*0290*/  SHF.R.U32.HI R2, RZ, 0x18, R2 ;  /* 0x00000018ff027819 */ /* 0x000fc80000011602 */
[----:B------:R-:W-:-:S13]  /*02a0*/  ISETP.NE.U32.AND P0, PT, R2, RZ, PT ;  /* 0x000000ff0200720c */ /* 0x000fda0003f05070 */
[----:B------:R-:W-:Y:S05]  /*02b0*/  @P0 BRA `(.L_x_7) ;  /* 0x0000000000280947 */ /* 0x000fea0003800000 */
[----:B------:R-:W-:-:S04]  /*02c0*/  SHF.L.U32 R2, R0, 0x1, RZ ;  /* 0x0000000100027819 */ /* 0x000fc800000006ff */
[----:B------:R-:W-:-:S13]  /*02d0*/  ISETP.NE.AND P0, PT, R2, RZ, PT ;  /* 0x000000ff0200720c */ /* 0x000fda0003f05270 */
[----:B------:R-:W-:Y:S01]  /*02e0*/  @P0 FFMA R6, R0, 1.84467440737095516160e+19, RZ ;  /* 0x5f80000000060823 */ /* 0x000fe200000000ff */
[----:B------:R-:W-:Y:S08]  /*02f0*/  @!P0 MUFU.RCP R5, R0 ;  /* 0x0000000000058308 */ /* 0x000ff00000001000 */
[----:B------:R-:W0:Y:S02]  /*0300*/  @P0 MUFU.RCP R7, R6 ;  /* 0x0000000600070308 */ /* 0x000e240000001000 */
[----:B0-----:R-:W-:-:S04]  /*0310*/  @P0 FFMA R2, R6, R7, -1 ;  /* 0xbf80000006020423 */ /* 0x001fc80000000007 */
[----:B------:R-:W-:-:S04]  /*0320*/  @P0 FADD.FTZ R2, -R2, -RZ ;  /* 0x800000ff02020221 */ /* 0x000fc80000010100 */
[----:B------:R-:W-:-:S04]  /*0330*/  @P0 FFMA R2, R7, R2, R7 ;  /* 0x0000000207020223 */ /* 0x000fc80000000007 */
[----:B------:R-:W-:Y:S01]  /*0340*/  @P0 FFMA R5, R2, 1.84467440737095516160e+19, RZ ;  /* 0x5f80000002050823 */ /* 0x000fe200000000ff */
[----:B------:R-:W-:Y:S06]  /*0350*/  BRA `(.L_x_8) ;  /* 0x0000000000887947 */ /* 0x000fec0003800000 */
.L_x_7:
[----:B------:R-:W-:-:S05]  /*0360*/  VIADD R5, R2, 0xffffff03 ;  /* 0xffffff0302057836 */ /* 0x000fca0000000000 */
[----:B------:R-:W-:-:S13]  /*0370*/  ISETP.GT.U32.AND P0, PT, R5, 0x1, PT ;  /* 0x000000010500780c */ /* 0x000fda0003f04070 */
[----:B------:R-:W-:Y:S05]  /*0380*/  @P0 BRA `(.L_x_9) ;  /* 0x0000000000780947 */ /* 0x000fea0003800000 */
[----:B------:R-:W-:Y:S01]  /*0390*/  LOP3.LUT R6, R0, 0x7fffff, RZ, 0xc0, !PT ;  /* 0x007fffff00067812 */ /* 0x000fe200078ec0ff */
[----:B------:R-:W-:-:S03]  /*03a0*/  IMAD.MOV.U32 R10, RZ, RZ, 0x3 ;  /* 0x00000003ff0a7424 */ /* 0x000fc600078e00ff */
[----:B------:R-:W-:Y:S02]  /*03b0*/  LOP3.LUT R6, R6, 0x3f800000, RZ, 0xfc, !PT ;  /* 0x3f80000006067812 */ /* 0x000fe400078efcff */
[----:B------:R-:W-:Y:S02]  /*03c0*/  SHF.L.U32 R11, R10, R5, RZ ;  /* 0x000000050a0b7219 */ /* 0x000fe400000006ff */
[----:B------:R-:W0:Y:S02]  /*03d0*/  MUFU.RCP R7, R6 ;  /* 0x0000000600077308 */ /* 0x000e240000001000 */
[----:B0-----:R-:W-:-:S04]  /*03e0*/  FFMA R8, R6, R7, -1 ;  /* 0xbf80000006087423 */ /* 0x001fc80000000007 */
[----:B------:R-:W-:-:S04]  /*03f0*/  FADD.FTZ R8, -R8, -RZ ;  /* 0x800000ff08087221 */ /* 0x000fc80000010100 */
[CCC-:B------:R-:W-:Y:S01]  /*0400*/  FFMA.RM R9, R7.reuse, R8.reuse, R7.reuse ;  /* 0x0000000807097223 */ /* 0x1c0fe20000004007 */
[----:B------:R-:W-:-:S04]  /*0410*/  FFMA.RP R8, R7, R8, R7 ;  /* 0x0000000807087223 */ /* 0x000fc80000008007 */
[C---:B------:R-:W-:Y:S02]  /*0420*/  LOP3.LUT R7, R9.reuse, 0x7fffff, RZ, 0xc0, !PT ;  /* 0x007fffff09077812 */ /* 0x040fe400078ec0ff */
[----:B------:R-:W-:Y:S02]  /*0430*/  FSETP.NEU.FTZ.AND P0, PT, R9, R8, PT ;  /* 0x000000080900720b */ /* 0x000fe40003f1d000 */
[----:B------:R-:W-:Y:S02]  /*0440*/  LOP3.LUT R8, R7, 0x800000, RZ, 0xfc, !PT ;  /* 0x0080000007087812 */ /* 0x000fe400078efcff */
[----:B------:R-:W-:Y:S02]  /*0450*/  SEL R7, RZ, 0xffffffff, !P0 ;  /* 0xffffffffff077807 */ /* 0x000fe40004000000 */
[----:B------:R-:W-:Y:S02]  /*0460*/  LOP3.LUT R6, R11, R8, RZ, 0xc0, !PT ;  /* 0x000000080b067212 */ /* 0x000fe400078ec0ff */
[----:B------:R-:W-:-:S02]  /*0470*/  IADD3 R7, PT, PT, -R7, RZ, RZ ;  /* 0x000000ff07077210 */ /* 0x000fc40007ffe1ff */
[-C--:B------:R-:W-:Y:S02]  /*0480*/  SHF.R.U32.HI R6, RZ, R5.reuse, R6 ;  /* 0x00000005ff067219 */ /* 0x080fe40000011606 */
[----:B------:R-:W-:Y:S02]  /*0490*/  LOP3.LUT P1, RZ, R7, R5, R8, 0xf8, !PT ;  /* 0x0000000507ff7212 */ /* 0x000fe4000782f808 */
[C---:B------:R-:W-:Y:S02]  /*04a0*/  LOP3.LUT P0, RZ, R6.reuse, 0x1, RZ, 0xc0, !PT ;  /* 0x0000000106ff7812 */ /* 0x040fe4000780c0ff */
[----:B------:R-:W-:-:S04]  /*04b0*/  LOP3.LUT P2, RZ, R6, 0x2, RZ, 0xc0, !PT ;  /* 0x0000000206ff7812 */ /* 0x000fc8000784c0ff */
[----:B------:R-:W-:Y:S02]  /*04c0*/  PLOP3.LUT P0, PT, P0, P1, P2, 0xe0, 0x0 ;  /* 0x000000000000781c */ /* 0x000fe40000703c20 */
[----:B------:R-:W-:Y:S02]  /*04d0*/  LOP3.LUT P1, RZ, R0, 0x7fffff, RZ, 0xc0, !PT ;  /* 0x007fffff00ff7812 */ /* 0x000fe4000782c0ff */
[----:B------:R-:W-:-:S05]  /*04e0*/  SEL R5, RZ, 0x1, !P0 ;  /* 0x00000001ff057807 */ /* 0x000fca0004000000 */
[----:B------:R-:W-:-:S05]  /*04f0*/  IMAD.MOV R5, RZ, RZ, -R5 ;  /* 0x000000ffff057224 */ /* 0x000fca00078e0a05 */
[----:B------:R-:W-:Y:S02]  /*0500*/  ISETP.GE.AND P0, PT, R5, RZ, PT ;  /* 0x000000ff0500720c */ /* 0x000fe40003f06270 */
[----:B------:R-:W-:-:S04]  /*0510*/  IADD3 R5, PT, PT, R2, -0xfc, RZ ;  /* 0xffffff0402057810 */ /* 0x000fc80007ffe0ff */
[----:B------:R-:W-:-:S07]  /*0520*/  SHF.R.U32.HI R5, RZ, R5, R8 ;  /* 0x00000005ff057219 */ /* 0x000fce0000011608 */
[----:B------:R-:W-:-:S05]  /*0530*/  @!P0 VIADD R5, R5, 0x1 ;  /* 0x0000000105058836 */ /* 0x000fca0000000000 */
[----:B------:R-:W-:-:S04]  /*0540*/  @!P1 SHF.L.U32 R5, R5, 0x1, RZ ;  /* 0x0000000105059819 */ /* 0x000fc800000006ff */
[----:B------:R-:W-:Y:S01]  /*0550*/  LOP3.LUT R5, R5, 0x80000000, R0, 0xf8, !PT ;  /* 0x8000000005057812 */ /* 0x000fe200078ef800 */
[----:B------:R-:W-:Y:S06]  /*0560*/  BRA `(.L_x_8) ;  /* 0x0000000000047947 */ /* 0x000fec0003800000 */
.L_x_9:
[----:B------:R0:W1:Y:S02]  /*0570*/  MUFU.RCP R5, R0 ;  /* 0x0000000000057308 */ /* 0x0000640000001000 */
.L_x_8:
[----:B------:R-:W-:Y:S05]  /*0580*/  BSYNC.RECONVERGENT B1 ;  /* 0x0000000000017941 */ /* 0x000fea0003800200 */
.L_x_6:
[----:B-1----:R-:W-:Y:S02]  /*0590*/  IMAD.MOV.U32 R7, RZ, RZ, R5 ;  /* 0x000000ffff077224 */ /* 0x002fe400078e0005 */
[----:B------:R-:W-:-:S04]  /*05a0*/  HFMA2 R5, -RZ, RZ, 0, 0 ;  /* 0x00000000ff057431 */ /* 0x000fc800000001ff */
[----:B0-----:R-:W-:Y:S05]  /*05b0*/  RET.REL.NODEC R4 `(sigmoid_kernel) ;  /* 0xfffffff804907950 */ /* 0x001fea0003c3ffff */
.L_x_10:
        /* <DEDUP_REMOVED lines=12> */
.L_x_37:


//--------------------- .text.mask_for_grad_relu_kernel --------------------------
	.section	.text.mask_for_grad_relu_kernel,"ax",@progbits
	.align	128
        .global         mask_for_grad_relu_kernel
        .type           mask_for_grad_relu_kernel,@function
        .size           mask_for_grad_relu_kernel,(.L_x_43 - mask_for_grad_relu_kernel)
        .other          mask_for_grad_relu_kernel,@"STO_CUDA_ENTRY STV_DEFAULT"
mask_for_grad_relu_kernel:
.text.mask_for_grad_relu_kernel:
        /* <DEDUP_REMOVED lines=11> */
[----:B0-----:R-:W-:-:S06]  /*00b0*/  IMAD.WIDE R2, R7, 0x4, R2 ;  /* 0x0000000407027825 */ /* 0x001fcc00078e0202 */
[----:B-1----:R-:W3:Y:S01]  /*00c0*/  LDG.E R2, desc[UR4][R2.64] ;  /* 0x0000000402027981 */ /* 0x002ee2000c1e1900 */
[----:B--2---:R-:W-:Y:S01]  /*00d0*/  IMAD.WIDE R4, R7, 0x4, R4 ;  /* 0x0000000407047825 */ /* 0x004fe200078e0204 */
[----:B---3--:R-:W-:-:S05]  /*00e0*/  FSET.BF.GT.AND R7, R2, RZ, PT ;  /* 0x000000ff0207720a */ /* 0x008fca0003804000 */
[----:B------:R-:W-:Y:S01]  /*00f0*/  STG.E desc[UR4][R4.64], R7 ;  /* 0x0000000704007986 */ /* 0x000fe2000c101904 */
[----:B------:R-:W-:Y:S05]  /*0100*/  EXIT ;  /* 0x000000000000794d */ /* 0x000fea0003800000 */
.L_x_11:
        /* <DEDUP_REMOVED lines=15> */
.L_x_43:


//--------------------- .text.relu_kernel         --------------------------
	.section	.text.relu_kernel,"ax",@progbits
	.align	128
        .global         relu_kernel
        .type           relu_kernel,@function
        .size           relu_kernel,(.L_x_44 - relu_kernel)
        .other          relu_kernel,@"STO_CUDA_ENTRY STV_DEFAULT"
relu_kernel:
.text.relu_kernel:
        /* <DEDUP_REMOVED lines=14> */
[----:B---3--:R-:W-:-:S05]  /*00e0*/  FMNMX R7, RZ, R2, !PT ;  /* 0x00000002ff077209 */ /* 0x008fca0007800000 */
[----:B------:R-:W-:Y:S01]  /*00f0*/  STG.E desc[UR4][R4.64], R7 ;  /* 0x0000000704007986 */ /* 0x000fe2000c101904 */
[----:B------:R-:W-:Y:S05]  /*0100*/  EXIT ;  /* 0x000000000000794d */ /* 0x000fea0003800000 */
.L_x_12:
        /* <DEDUP_REMOVED lines=15> */
.L_x_44:


//--------------------- .text.cosh_kernel         --------------------------
	.section	.text.cosh_kernel,"ax",@progbits
	.align	128
        .global         cosh_kernel
        .type           cosh_kernel,@function
        .size           cosh_kernel,(.L_x_45 - cosh_kernel)
        .other          cosh_kernel,@"STO_CUDA_ENTRY STV_DEFAULT"
cosh_kernel:
.text.cosh_kernel:
        /* <DEDUP_REMOVED lines=12> */
[----:B------:R-:W-:Y:S02]  /*00c0*/  HFMA2 R7, -RZ, RZ, 3.4921875, 0 ;  /* 0x42fc0000ff077431 */ /* 0x000fe400000001ff */
[----:B--2---:R-:W-:-:S06]  /*00d0*/  FMUL R0, |R2|, 1.4426950216293334961 ;  /* 0x3fb8aa3b02007820 */ /* 0x004fcc0000400200 */
[----:B------:R-:W0:Y:S02]  /*00e0*/  FRND.TRUNC R0, R0 ;  /* 0x0000000000007307 */ /* 0x000e24000020d000 */
[----:B0-----:R-:W-:Y:S02]  /*00f0*/  FSETP.GT.AND P0, PT, |R0|, 126, PT ;  /* 0x42fc00000000780b */ /* 0x001fe40003f04200 */
[----:B------:R-:W-:-:S04]  /*0100*/  LOP3.LUT R7, R7, 0x80000000, R0, 0xb8, !PT ;  /* 0x8000000007077812 */ /* 0x000fc800078eb800 */
[----:B------:R-:W-:-:S05]  /*0110*/  FSEL R7, R7, R0, P0 ;  /* 0x0000000007077208 */ /* 0x000fca0000000000 */
[C---:B------:R-:W-:Y:S02]  /*0120*/  FFMA R4, R7.reuse, -0.69314718246459960938, |R2| ;  /* 0xbf31721807047823 */ /* 0x040fe40000000402 */
[----:B------:R-:W0:Y:S02]  /*0130*/  LDC.64 R2, c[0x0][0x388] ;  /* 0x0000e200ff027b82 */ /* 0x000e240000000a00 */
[C---:B------:R-:W-:Y:S01]  /*0140*/  FFMA R4, R7.reuse, 1.9046542121259335545e-09, R4 ;  /* 0x3102e30807047823 */ /* 0x040fe20000000004 */
[----:B------:R-:W-:-:S03]  /*0150*/  FADD R7, R7, 12583037 ;  /* 0x4b40007d07077421 */ /* 0x000fc60000000000 */
[----:B------:R-:W-:Y:S02]  /*0160*/  FMUL R4, R4, 1.4426950216293334961 ;  /* 0x3fb8aa3b04047820 */ /* 0x000fe40000400000 */
[----:B------:R-:W-:-:S04]  /*0170*/  SHF.L.U32 R7, R7, 0x17, RZ ;  /* 0x0000001707077819 */ /* 0x000fc800000006ff */
[----:B------:R-:W1:Y:S01]  /*0180*/  MUFU.EX2 R4, R4 ;  /* 0x0000000400047308 */ /* 0x000e620000000800 */
[----:B0-----:R-:W-:-:S04]  /*0190*/  IMAD.WIDE R2, R5, 0x4, R2 ;  /* 0x0000000405027825 */ /* 0x001fc800078e0202 */
[----:B-1----:R-:W-:-:S04]  /*01a0*/  FMUL R7, R7, R4 ;  /* 0x0000000407077220 */ /* 0x002fc80000400000 */
[----:B------:R-:W0:Y:S02]  /*01b0*/  MUFU.RCP R0, R7 ;  /* 0x0000000700007308 */ /* 0x000e240000001000 */
[----:B0-----:R-:W-:-:S04]  /*01c0*/  FMUL.FTZ R0, R0, 0.125 ;  /* 0x3e00000000007820 */ /* 0x001fc80000410000 */
[----:B------:R-:W-:-:S05]  /*01d0*/  FFMA R5, R7, 2, R0 ;  /* 0x4000000007057823 */ /* 0x000fca0000000000 */
[----:B------:R-:W-:Y:S01]  /*01e0*/  STG.E desc[UR4][R2.64], R5 ;  /* 0x0000000502007986 */ /* 0x000fe2000c101904 */
[----:B------:R-:W-:Y:S05]  /*01f0*/  EXIT ;  /* 0x000000000000794d */ /* 0x000fea0003800000 */
.L_x_13:
        /* <DEDUP_REMOVED lines=16> */
.L_x_45:


//--------------------- .text.sinh_kernel         --------------------------
	.section	.text.sinh_kernel,"ax",@progbits
	.align	128
        .global         sinh_kernel
        .type           sinh_kernel,@function
        .size           sinh_kernel,(.L_x_46 - sinh_kernel)
        .other          sinh_kernel,@"STO_CUDA_ENTRY STV_DEFAULT"
sinh_kernel:
.text.sinh_kernel:
        /* <DEDUP_REMOVED lines=10> */
[----:B0-----:R-:W-:-:S05]  /*00a0*/  IMAD.WIDE R2, R0, 0x4, R2 ;  /* 0x0000000400027825 */ /* 0x001fca00078e0202 */
[----:B-1----:R0:W2:Y:S01]  /*00b0*/  LDG.E R4, desc[UR4][R2.64] ;  /* 0x0000000402047981 */ /* 0x0020a2000c1e1900 */
[----:B------:R-:W-:Y:S01]  /*00c0*/  HFMA2 R6, -RZ, RZ, 3.4921875, 0 ;  /* 0x42fc0000ff067431 */ /* 0x000fe200000001ff */
[----:B------:R-:W-:Y:S01]  /*00d0*/  MOV R10, 0x363d0ada ;  /* 0x363d0ada000a7802 */ /* 0x000fe20000000f00 */
[----:B0-----:R-:W0:Y:S02]  /*00e0*/  LDC.64 R2, c[0x0][0x388] ;  /* 0x0000e200ff027b82 */ /* 0x001e240000000a00 */
[----:B0-----:R-:W-:-:S04]  /*00f0*/  IMAD.WIDE R2, R0, 0x4, R2 ;  /* 0x0000000400027825 */ /* 0x001fc800078e0202 */
[C---:B--2---:R-:W-:Y:S01]  /*0100*/  FMUL R5, |R4|.reuse, 1.4426950216293334961 ;  /* 0x3fb8aa3b04057820 */ /* 0x044fe20000400200 */
[----:B------:R-:W-:-:S04]  /*0110*/  FMUL R9, R4, R4 ;  /* 0x0000000404097220 */ /* 0x000fc80000400000 */
[C---:B------:R-:W-:Y:S01]  /*0120*/  FFMA R10, R9.reuse, R10, 0.00019836159481201320887 ;  /* 0x394fff49090a7423 */ /* 0x040fe2000000000a */
[----:B------:R-:W0:Y:S03]  /*0130*/  FRND.TRUNC R5, R5 ;  /* 0x0000000500057307 */ /* 0x000e26000020d000 */
[----:B------:R-:W-:-:S04]  /*0140*/  FFMA R10, R9, R10, 0.0083333496004343032837 ;  /* 0x3c08889a090a7423 */ /* 0x000fc8000000000a */
[----:B------:R-:W-:-:S04]  /*0150*/  FFMA R10, R9, R10, 0.16666667163372039795 ;  /* 0x3e2aaaab090a7423 */ /* 0x000fc8000000000a */
[----:B------:R-:W-:Y:S01]  /*0160*/  FMUL R9, R9, R10 ;  /* 0x0000000a09097220 */ /* 0x000fe20000400000 */
[----:B0-----:R-:W-:Y:S02]  /*0170*/  FSETP.GT.AND P0, PT, |R5|, 126, PT ;  /* 0x42fc00000500780b */ /* 0x001fe40003f04200 */
[----:B------:R-:W-:-:S04]  /*0180*/  LOP3.LUT R6, R6, 0x80000000, R5, 0xb8, !PT ;  /* 0x8000000006067812 */ /* 0x000fc800078eb805 */
[----:B------:R-:W-:Y:S02]  /*0190*/  FSEL R7, R6, R5, P0 ;  /* 0x0000000506077208 */ /* 0x000fe40000000000 */
[----:B------:R-:W-:-:S03]  /*01a0*/  FSETP.GE.AND P0, PT, |R4|, 1, PT ;  /* 0x3f8000000400780b */ /* 0x000fc60003f06200 */
[----:B------:R-:W-:-:S04]  /*01b0*/  FFMA R6, R7, -0.69314718246459960938, |R4| ;  /* 0xbf31721807067823 */ /* 0x000fc80000000404 */
[C---:B------:R-:W-:Y:S01]  /*01c0*/  FFMA R6, R7.reuse, 1.9046542121259335545e-09, R6 ;  /* 0x3102e30807067823 */ /* 0x040fe20000000006 */
[----:B------:R-:W-:-:S03]  /*01d0*/  FADD R7, R7, 12583037 ;  /* 0x4b40007d07077421 */ /* 0x000fc60000000000 */
[----:B------:R-:W-:Y:S02]  /*01e0*/  FMUL R6, R6, 1.4426950216293334961 ;  /* 0x3fb8aa3b06067820 */ /* 0x000fe40000400000 */
[----:B------:R-:W-:-:S04]  /*01f0*/  SHF.L.U32 R7, R7, 0x17, RZ ;  /* 0x0000001707077819 */ /* 0x000fc800000006ff */
[----:B------:R-:W0:Y:S02]  /*0200*/  MUFU.EX2 R6, R6 ;  /* 0x0000000600067308 */ /* 0x000e240000000800 */
[----:B0-----:R-:W-:-:S06]  /*0210*/  FMUL R7, R7, R6 ;  /* 0x0000000607077220 */ /* 0x001fcc0000400000 */
[----:B------:R-:W0:Y:S02]  /*0220*/  MUFU.RCP R8, R7 ;  /* 0x0000000700087308 */ /* 0x000e240000001000 */
[----:B0-----:R-:W-:-:S04]  /*0230*/  FMUL.FTZ R8, R8, -0.125 ;  /* 0xbe00000008087820 */ /* 0x001fc80000410000 */
[----:B------:R-:W-:-:S05]  /*0240*/  FFMA R5, R7, 2, R8 ;  /* 0x4000000007057823 */ /* 0x000fca0000000008 */
[--C-:B------:R-:W-:Y:S01]  /*0250*/  LOP3.LUT R5, R5, 0x80000000, R4.reuse, 0xb8, !PT ;  /* 0x8000000005057812 */ /* 0x100fe200078eb804 */
[----:B------:R-:W-:-:S05]  /*0260*/  @!P0 FFMA R5, R4, R9, R4 ;  /* 0x0000000904058223 */ /* 0x000fca0000000004 */
[----:B------:R-:W-:Y:S01]  /*0270*/  STG.E desc[UR4][R2.64], R5 ;  /* 0x0000000502007986 */ /* 0x000fe2000c101904 */
[----:B------:R-:W-:Y:S05]  /*0280*/  EXIT ;  /* 0x000000000000794d */ /* 0x000fea0003800000 */
.L_x_14:
        /* <DEDUP_REMOVED lines=15> */
.L_x_46:


//--------------------- .text.cos_kernel          --------------------------
	.section	.text.cos_kernel,"ax",@progbits
	.align	128
        .global         cos_kernel
        .type           cos_kernel,@function
        .size           cos_kernel,(.L_x_47 - cos_kernel)
        .other          cos_kernel,@"STO_CUDA_ENTRY STV_DEFAULT"
cos_kernel:
.text.cos_kernel:
        /* <DEDUP_REMOVED lines=11> */
[----:B-1----:R-:W2:Y:S01]  /*00b0*/  LDG.E R0, desc[UR6][R4.64] ;  /* 0x0000000604007981 */ /* 0x002ea2000c1e1900 */
[----:B------:R-:W-:Y:S01]  /*00c0*/  BSSY.RECONVERGENT B0, `(.L_x_15) ;  /* 0x0000069000007945 */ /* 0x000fe20003800200 */
[C---:B--2---:R-:W-:Y:S01]  /*00d0*/  FMUL R3, R0.reuse, 0.63661974668502807617 ;  /* 0x3f22f98300037820 */ /* 0x044fe20000400000 */
[----:B------:R-:W-:-:S05]  /*00e0*/  FSETP.GE.AND P0, PT, |R0|, 105615, PT ;  /* 0x47ce47800000780b */ /* 0x000fca0003f06200 */
[----:B------:R-:W0:Y:S02]  /*00f0*/  F2I.NTZ R3, R3 ;  /* 0x0000000300037305 */ /* 0x000e240000203100 */
[----:B0-----:R-:W-:-:S05]  /*0100*/  I2FP.F32.S32 R7, R3 ;  /* 0x0000000300077245 */ /* 0x001fca0000201400 */
[----:B------:R-:W-:-:S04]  /*0110*/  FFMA R6, R7, -1.5707962512969970703, R0 ;  /* 0xbfc90fda07067823 */ /* 0x000fc80000000000 */
[----:B------:R-:W-:-:S04]  /*0120*/  FFMA R6, R7, -7.5497894158615963534e-08, R6 ;  /* 0xb3a2216807067823 */ /* 0x000fc80000000006 */
[----:B------:R-:W-:Y:S01]  /*0130*/  FFMA R6, R7, -5.3903029534742383927e-15, R6 ;  /* 0xa7c234c507067823 */ /* 0x000fe20000000006 */
[----:B------:R-:W-:Y:S06]  /*0140*/  @!P0 BRA `(.L_x_16) ;  /* 0x0000000400808947 */ /* 0x000fec0003800000 */
[----:B------:R-:W-:-:S13]  /*0150*/  FSETP.NEU.AND P0, PT, |R0|, +INF , PT ;  /* 0x7f8000000000780b */ /* 0x000fda0003f0d200 */
[----:B------:R-:W-:Y:S01]  /*0160*/  @!P0 FMUL R6, RZ, R0 ;  /* 0x00000000ff068220 */ /* 0x000fe20000400000 */
[----:B------:R-:W-:Y:S01]  /*0170*/  @!P0 IMAD.MOV.U32 R3, RZ, RZ, RZ ;  /* 0x000000ffff038224 */ /* 0x000fe200078e00ff */
[----:B------:R-:W-:Y:S06]  /*0180*/  @!P0 BRA `(.L_x_16) ;  /* 0x0000000400708947 */ /* 0x000fec0003800000 */
[----:B------:R-:W-:Y:S01]  /*0190*/  IMAD.SHL.U32 R3, R0, 0x100, RZ ;  /* 0x0000010000037824 */ /* 0x000fe200078e00ff */
[----:B------:R-:W0:Y:S01]  /*01a0*/  LDCU.64 UR8, c[0x4][URZ] ;  /* 0x01000000ff0877ac */ /* 0x000e220008000a00 */
[----:B------:R-:W-:Y:S02]  /*01b0*/  IMAD.MOV.U32 R11, RZ, RZ, RZ ;  /* 0x000000ffff0b7224 */ /* 0x000fe400078e00ff */
[----:B------:R-:W-:Y:S01]  /*01c0*/  IMAD.MOV.U32 R8, RZ, RZ, RZ ;  /* 0x000000ffff087224 */ /* 0x000fe200078e00ff */
[----:B------:R-:W-:Y:S01]  /*01d0*/  LOP3.LUT R3, R3, 0x80000000, RZ, 0xfc, !PT ;  /* 0x8000000003037812 */ /* 0x000fe200078efcff */
[----:B------:R-:W-:Y:S01]  /*01e0*/  UMOV UR5, URZ ;  /* 0x000000ff00057c82 */ /* 0x000fe20008000000 */
[----:B------:R-:W-:-:S05]  /*01f0*/  UMOV UR4, URZ ;  /* 0x000000ff00047c82 */ /* 0x000fca0008000000 */
.L_x_17:
[----:B0-----:R-:W-:Y:S01]  /*0200*/  IMAD.U32 R6, RZ, RZ, UR8 ;  /* 0x00000008ff067e24 */ /* 0x001fe2000f8e00ff */
[----:B------:R-:W-:-:S05]  /*0210*/  MOV R7, UR9 ;  /* 0x0000000900077c02 */ /* 0x000fca0008000f00 */
[----:B------:R-:W2:Y:S01]  /*0220*/  LDG.E.CONSTANT R4, desc[UR6][R6.64] ;  /* 0x0000000606047981 */ /* 0x000ea2000c1e9900 */
[----:B------:R-:W-:Y:S01]  /*0230*/  UIADD3 UR4, UPT, UPT, UR4, 0x1, URZ ;  /* 0x0000000104047890 */ /* 0x000fe2000fffe0ff */
[C---:B------:R-:W-:Y:S01]  /*0240*/  ISETP.EQ.AND P0, PT, R8.reuse, RZ, PT ;  /* 0x000000ff0800720c */ /* 0x040fe20003f02270 */
[----:B------:R-:W-:Y:S01]  /*0250*/  UIADD3 UR8, UP1, UPT, UR8, 0x4, URZ ;  /* 0x0000000408087890 */ /* 0x000fe2000ff3e0ff */
[C---:B------:R-:W-:Y:S01]  /*0260*/  ISETP.EQ.AND P1, PT, R8.reuse, 0x4, PT ;  /* 0x000000040800780c */ /* 0x040fe20003f22270 */
[----:B------:R-:W-:Y:S01]  /*0270*/  UISETP.NE.AND UP0, UPT, UR4, 0x6, UPT ;  /* 0x000000060400788c */ /* 0x000fe2000bf05270 */
[C---:B------:R-:W-:Y:S01]  /*0280*/  ISETP.EQ.AND P2, PT, R8.reuse, 0x8, PT ;  /* 0x000000080800780c */ /* 0x040fe20003f42270 */
[----:B------:R-:W-:Y:S01]  /*0290*/  UIADD3.X UR9, UPT, UPT, URZ, UR9, URZ, UP1, !UPT ;  /* 0x00000009ff097290 */ /* 0x000fe20008ffe4ff */
[C---:B------:R-:W-:Y:S02]  /*02a0*/  ISETP.EQ.AND P3, PT, R8.reuse, 0xc, PT ;  /* 0x0000000c0800780c */ /* 0x040fe40003f62270 */
[----:B------:R-:W-:-:S02]  /*02b0*/  ISETP.EQ.AND P4, PT, R8, 0x10, PT ;  /* 0x000000100800780c */ /* 0x000fc40003f82270 */
[C---:B------:R-:W-:Y:S01]  /*02c0*/  ISETP.EQ.AND P5, PT, R8.reuse, 0x14, PT ;  /* 0x000000140800780c */ /* 0x040fe20003fa2270 */
[----:B------:R-:W-:Y:S02]  /*02d0*/  VIADD R8, R8, 0x4 ;  /* 0x0000000408087836 */ /* 0x000fe40000000000 */
[----:B--2---:R-:W-:-:S03]  /*02e0*/  IMAD.WIDE.U32 R4, R4, R3, RZ ;  /* 0x0000000304047225 */ /* 0x004fc600078e00ff */
[----:B------:R-:W-:-:S04]  /*02f0*/  IADD3 R4, P6, PT, R4, R11, RZ ;  /* 0x0000000b04047210 */ /* 0x000fc80007fde0ff */
[----:B------:R-:W-:Y:S01]  /*0300*/  IADD3.X R11, PT, PT, R5, UR5, RZ, P6, !PT ;  /* 0x00000005050b7c10 */ /* 0x000fe2000b7fe4ff */
[--C-:B------:R-:W-:Y:S01]  /*0310*/  @P0 IMAD.MOV.U32 R9, RZ, RZ, R4.reuse ;  /* 0x000000ffff090224 */ /* 0x100fe200078e0004 */
[----:B------:R-:W-:Y:S01]  /*0320*/  @P4 MOV R14, R4 ;  /* 0x00000004000e4202 */ /* 0x000fe20000000f00 */
[--C-:B------:R-:W-:Y:S02]  /*0330*/  @P1 IMAD.MOV.U32 R10, RZ, RZ, R4.reuse ;  /* 0x000000ffff0a1224 */ /* 0x100fe400078e0004 */
[--C-:B------:R-:W-:Y:S02]  /*0340*/  @P2 IMAD.MOV.U32 R12, RZ, RZ, R4.reuse ;  /* 0x000000ffff0c2224 */ /* 0x100fe400078e0004 */
[--C-:B------:R-:W-:Y:S02]  /*0350*/  @P3 IMAD.MOV.U32 R13, RZ, RZ, R4.reuse ;  /* 0x000000ffff0d3224 */ /* 0x100fe400078e0004 */
[----:B------:R-:W-:Y:S01]  /*0360*/  @P5 IMAD.MOV.U32 R15, RZ, RZ, R4 ;  /* 0x000000ffff0f5224 */ /* 0x000fe200078e0004 */
[----:B------:R-:W-:Y:S06]  /*0370*/  BRA.U UP0, `(.L_x_17) ;  /* 0xfffffffd00a07547 */ /* 0x000fec000b83ffff */
[----:B------:R-:W-:Y:S01]  /*0380*/  SHF.R.U32.HI R3, RZ, 0x17, R0 ;  /* 0x00000017ff037819 */ /* 0x000fe20000011600 */
[----:B------:R-:W-:Y:S03]  /*0390*/  BSSY.RECONVERGENT B1, `(.L_x_18) ;  /* 0x0000029000017945 */ /* 0x000fe60003800200 */
[C---:B------:R-:W-:Y:S02]  /*03a0*/  LOP3.LUT R4, R3.reuse, 0xe0, RZ, 0xc0, !PT ;  /* 0x000000e003047812 */ /* 0x040fe400078ec0ff */
[----:B------:R-:W-:-:S03]  /*03b0*/  LOP3.LUT P6, RZ, R3, 0x1f, RZ, 0xc0, !PT ;  /* 0x0000001f03ff7812 */ /* 0x000fc600078cc0ff */
[----:B------:R-:W-:-:S05]  /*03c0*/  VIADD R4, R4, 0xffffff80 ;  /* 0xffffff8004047836 */ /* 0x000fca0000000000 */
[----:B------:R-:W-:-:S05]  /*03d0*/  SHF.R.U32.HI R4, RZ, 0x5, R4 ;  /* 0x00000005ff047819 */ /* 0x000fca0000011604 */
[----:B------:R-:W-:-:S05]  /*03e0*/  IMAD.U32 R6, R4, -0x4, RZ ;  /* 0xfffffffc04067824 */ /* 0x000fca00078e00ff */
[C---:B------:R-:W-:Y:S02]  /*03f0*/  ISETP.EQ.AND P3, PT, R6.reuse, -0x18, PT ;  /* 0xffffffe80600780c */ /* 0x040fe40003f62270 */
[C---:B------:R-:W-:Y:S02]  /*0400*/  ISETP.EQ.AND P4, PT, R6.reuse, -0x14, PT ;  /* 0xffffffec0600780c */ /* 0x040fe40003f82270 */
[C---:B------:R-:W-:Y:S02]  /*0410*/  ISETP.EQ.AND P2, PT, R6.reuse, -0x10, PT ;  /* 0xfffffff00600780c */ /* 0x040fe40003f42270 */
[C---:B------:R-:W-:Y:S02]  /*0420*/  ISETP.EQ.AND P1, PT, R6.reuse, -0xc, PT ;  /* 0xfffffff40600780c */ /* 0x040fe40003f22270 */
[C---:B------:R-:W-:Y:S02]  /*0430*/  ISETP.EQ.AND P0, PT, R6.reuse, -0x8, PT ;  /* 0xfffffff80600780c */ /* 0x040fe40003f02270 */
[----:B------:R-:W-:-:S03]  /*0440*/  ISETP.EQ.AND P5, PT, R6, RZ, PT ;  /* 0x000000ff0600720c */ /* 0x000fc60003fa2270 */
[----:B------:R-:W-:Y:S02]  /*0450*/  @P3 MOV R4, R9 ;  /* 0x0000000900043202 */ /* 0x000fe40000000f00 */
[C---:B------:R-:W-:Y:S01]  /*0460*/  ISETP.EQ.AND P3, PT, R6.reuse, -0x4, PT ;  /* 0xfffffffc0600780c */ /* 0x040fe20003f62270 */
[----:B------:R-:W-:Y:S02]  /*0470*/  @P4 IMAD.MOV.U32 R5, RZ, RZ, R9 ;  /* 0x000000ffff054224 */ /* 0x000fe400078e0009 */
[----:B------:R-:W-:Y:S01]  /*0480*/  @P4 IMAD.MOV.U32 R4, RZ, RZ, R10 ;  /* 0x000000ffff044224 */ /* 0x000fe200078e000a */
[----:B------:R-:W-:Y:S01]  /*0490*/  ISETP.EQ.AND P4, PT, R6, 0x4, PT ;  /* 0x000000040600780c */ /* 0x000fe20003f82270 */
[----:B------:R-:W-:Y:S02]  /*04a0*/  @P2 IMAD.MOV.U32 R4, RZ, RZ, R12 ;  /* 0x000000ffff042224 */ /* 0x000fe400078e000c */
[----:B------:R-:W-:Y:S02]  /*04b0*/  @P1 IMAD.MOV.U32 R4, RZ, RZ, R13 ;  /* 0x000000ffff041224 */ /* 0x000fe400078e000d */
[----:B------:R-:W-:-:S02]  /*04c0*/  @P0 IMAD.MOV.U32 R4, RZ, RZ, R14 ;  /* 0x000000ffff040224 */ /* 0x000fc400078e000e */
[----:B------:R-:W-:Y:S01]  /*04d0*/  @P2 IMAD.MOV.U32 R5, RZ, RZ, R10 ;  /* 0x000000ffff052224 */ /* 0x000fe200078e000a */
[----:B------:R-:W-:Y:S01]  /*04e0*/  @P1 MOV R5, R12 ;  /* 0x0000000c00051202 */ /* 0x000fe20000000f00 */
[----:B------:R-:W-:Y:S01]  /*04f0*/  @P0 IMAD.MOV.U32 R5, RZ, RZ, R13 ;  /* 0x000000ffff050224 */ /* 0x000fe200078e000d */
[----:B------:R-:W-:Y:S01]  /*0500*/  @P3 MOV R4, R15 ;  /* 0x0000000f00043202 */ /* 0x000fe20000000f00 */
[----:B------:R-:W-:Y:S02]  /*0510*/  @P5 IMAD.MOV.U32 R4, RZ, RZ, R11 ;  /* 0x000000ffff045224 */ /* 0x000fe400078e000b */
[----:B------:R-:W-:Y:S02]  /*0520*/  @P3 IMAD.MOV.U32 R5, RZ, RZ, R14 ;  /* 0x000000ffff053224 */ /* 0x000fe400078e000e */
[----:B------:R-:W-:Y:S02]  /*0530*/  @P5 IMAD.MOV.U32 R5, RZ, RZ, R15 ;  /* 0x000000ffff055224 */ /* 0x000fe400078e000f */
[----:B------:R-:W-:-:S02]  /*0540*/  @P4 IMAD.MOV.U32 R5, RZ, RZ, R11 ;  /* 0x000000ffff054224 */ /* 0x000fc400078e000b */
[----:B------:R-:W-:Y:S01]  /*0550*/  IMAD.MOV.U32 R8, RZ, RZ, R4 ;  /* 0x000000ffff087224 */ /* 0x000fe200078e0004 */
[----:B------:R-:W-:Y:S06]  /*0560*/  @!P6 BRA `(.L_x_19) ;  /* 0x00000000002ce947 */ /* 0x000fec0003800000 */
[----:B------:R-:W-:Y:S01]  /*0570*/  @P2 MOV R4, R9 ;  /* 0x0000000900042202 */ /* 0x000fe20000000f00 */
[----:B------:R-:W-:Y:S01]  /*0580*/  @P1 IMAD.MOV.U32 R4, RZ, RZ, R10 ;  /* 0x000000ffff041224 */ /* 0x000fe200078e000a */
[----:B------:R-:W-:Y:S01]  /*0590*/  LOP3.LUT R3, R3, 0x1f, RZ, 0xc0, !PT ;  /* 0x0000001f03037812 */ /* 0x000fe200078ec0ff */
[----:B------:R-:W-:Y:S01]  /*05a0*/  @P0 IMAD.MOV.U32 R4, RZ, RZ, R12 ;  /* 0x000000ffff040224 */ /* 0x000fe200078e000c */
[----:B------:R-:W-:Y:S01]  /*05b0*/  ISETP.EQ.AND P0, PT, R6, 0x8, PT ;  /* 0x000000080600780c */ /* 0x000fe20003f02270 */
[----:B------:R-:W-:Y:S01]  /*05c0*/  @P3 IMAD.MOV.U32 R4, RZ, RZ, R13 ;  /* 0x000000ffff043224 */ /* 0x000fe200078e000d */
[----:B------:R-:W-:Y:S01]  /*05d0*/  SHF.L.W.U32.HI R8, R5, R3, R8 ;  /* 0x0000000305087219 */ /* 0x000fe20000010e08 */
[----:B------:R-:W-:Y:S01]  /*05e0*/  @P5 IMAD.MOV.U32 R4, RZ, RZ, R14 ;  /* 0x000000ffff045224 */ /* 0x000fe200078e000e */
[----:B------:R-:W-:-:S09]  /*05f0*/  @P4 MOV R4, R15 ;  /* 0x0000000f00044202 */ /* 0x000fd20000000f00 */
[----:B------:R-:W-:-:S05]  /*0600*/  @P0 IMAD.MOV.U32 R4, RZ, RZ, R11 ;  /* 0x000000ffff040224 */ /* 0x000fca00078e000b */
[----:B------:R-:W-:-:S07]  /*0610*/  SHF.L.W.U32.HI R5, R4, R3, R5 ;  /* 0x0000000304057219 */ /* 0x000fce0000010e05 */
.L_x_19:
[----:B------:R-:W-:Y:S05]  /*0620*/  BSYNC.RECONVERGENT B1 ;  /* 0x0000000000017941 */ /* 0x000fea0003800200 */
.L_x_18:
[C---:B------:R-:W-:Y:S01]  /*0630*/  SHF.L.W.U32.HI R9, R5.reuse, 0x2, R8 ;  /* 0x0000000205097819 */ /* 0x040fe20000010e08 */
[----:B------:R-:W-:Y:S01]  /*0640*/  IMAD.SHL.U32 R5, R5, 0x4, RZ ;  /* 0x0000000405057824 */ /* 0x000fe200078e00ff */
[----:B------:R-:W-:Y:S01]  /*0650*/  UMOV UR4, 0x54442d19 ;  /* 0x54442d1900047882 */ /* 0x000fe20000000000 */
[----:B------:R-:W-:Y:S01]  /*0660*/  UMOV UR5, 0x3bf921fb ;  /* 0x3bf921fb00057882 */ /* 0x000fe20000000000 */
[----:B------:R-:W-:Y:S02]  /*0670*/  SHF.R.S32.HI R4, RZ, 0x1f, R9 ;  /* 0x0000001fff047819 */ /* 0x000fe40000011409 */
[----:B------:R-:W-:Y:S02]  /*0680*/  ISETP.GE.AND P0, PT, R0, RZ, PT ;  /* 0x000000ff0000720c */ /* 0x000fe40003f06270 */
[C---:B------:R-:W-:Y:S02]  /*0690*/  LOP3.LUT R6, R4.reuse, R5, RZ, 0x3c, !PT ;  /* 0x0000000504067212 */ /* 0x040fe400078e3cff */
[----:B------:R-:W-:-:S02]  /*06a0*/  LOP3.LUT R7, R4, R9, RZ, 0x3c, !PT ;  /* 0x0000000904077212 */ /* 0x000fc400078e3cff */
[----:B------:R-:W-:Y:S02]  /*06b0*/  SHF.R.U32.HI R3, RZ, 0x1e, R8 ;  /* 0x0000001eff037819 */ /* 0x000fe40000011608 */
[----:B------:R-:W0:Y:S01]  /*06c0*/  I2F.F64.S64 R4, R6 ;  /* 0x0000000600047312 */ /* 0x000e220000301c00 */
[C---:B------:R-:W-:Y:S02]  /*06d0*/  LOP3.LUT R0, R9.reuse, R0, RZ, 0x3c, !PT ;  /* 0x0000000009007212 */ /* 0x040fe400078e3cff */
[----:B------:R-:W-:Y:S02]  /*06e0*/  LEA.HI R3, R9, R3, RZ, 0x1 ;  /* 0x0000000309037211 */ /* 0x000fe400078f08ff */
[----:B------:R-:W-:-:S03]  /*06f0*/  ISETP.GE.AND P1, PT, R0, RZ, PT ;  /* 0x000000ff0000720c */ /* 0x000fc60003f26270 */
[----:B------:R-:W-:-:S04]  /*0700*/  IMAD.MOV R0, RZ, RZ, -R3 ;  /* 0x000000ffff007224 */ /* 0x000fc800078e0a03 */
[----:B------:R-:W-:Y:S01]  /*0710*/  @!P0 IMAD.MOV.U32 R3, RZ, RZ, R0 ;  /* 0x000000ffff038224 */ /* 0x000fe200078e0000 */
[----:B0-----:R-:W-:-:S10]  /*0720*/  DMUL R4, R4, UR4 ;  /* 0x0000000404047c28 */ /* 0x001fd40008000000 */
[----:B------:R-:W0:Y:S02]  /*0730*/  F2F.F32.F64 R4, R4 ;  /* 0x0000000400047310 */ /* 0x000e240000301000 */
[----:B0-----:R-:W-:-:S07]  /*0740*/  FSEL R6, -R4, R4, !P1 ;  /* 0x0000000404067208 */ /* 0x001fce0004800100 */
.L_x_16:
[----:B------:R-:W-:Y:S05]  /*0750*/  BSYNC.RECONVERGENT B0 ;  /* 0x0000000000007941 */ /* 0x000fea0003800200 */
.L_x_15:
[----:B------:R-:W-:Y:S01]  /*0760*/  MOV R0, 0x37cbac00 ;  /* 0x37cbac0000007802 */ /* 0x000fe20000000f00 */
[----:B------:R-:W-:Y:S01]  /*0770*/  FMUL R7, R6, R6 ;  /* 0x0000000606077220 */ /* 0x000fe20000400000 */
[C---:B------:R-:W-:Y:S01]  /*0780*/  LOP3.LUT R8, R3.reuse, 0x1, RZ, 0xc0, !PT ;  /* 0x0000000103087812 */ /* 0x040fe200078ec0ff */
[----:B------:R-:W0:Y:S01]  /*0790*/  LDC.64 R4, c[0x0][0x388] ;  /* 0x0000e200ff047b82 */ /* 0x000e220000000a00 */
[----:B------:R-:W-:Y:S02]  /*07a0*/  VIADD R3, R3, 0x1 ;  /* 0x0000000103037836 */ /* 0x000fe40000000000 */
[----:B------:R-:W-:Y:S01]  /*07b0*/  FFMA R0, R7, R0, -0.0013887860113754868507 ;  /* 0xbab607ed07007423 */ /* 0x000fe20000000000 */
[----:B------:R-:W-:Y:S01]  /*07c0*/  ISETP.NE.U32.AND P0, PT, R8, 0x1, PT ;  /* 0x000000010800780c */ /* 0x000fe20003f05070 */
[----:B------:R-:W-:Y:S02]  /*07d0*/  IMAD.MOV.U32 R8, RZ, RZ, 0x3c0885e4 ;  /* 0x3c0885e4ff087424 */ /* 0x000fe400078e00ff */
[----:B------:R-:W-:Y:S01]  /*07e0*/  IMAD.MOV.U32 R9, RZ, RZ, 0x3e2aaaa8 ;  /* 0x3e2aaaa8ff097424 */ /* 0x000fe200078e00ff */
[----:B------:R-:W-:-:S02]  /*07f0*/  FSEL R0, R0, -0.00019574658654164522886, P0 ;  /* 0xb94d415300007808 */ /* 0x000fc40000000000 */
[----:B------:R-:W-:Y:S02]  /*0800*/  FSEL R8, R8, 0.041666727513074874878, !P0 ;  /* 0x3d2aaabb08087808 */ /* 0x000fe40004000000 */
[----:B------:R-:W-:Y:S02]  /*0810*/  LOP3.LUT P1, RZ, R3, 0x2, RZ, 0xc0, !PT ;  /* 0x0000000203ff7812 */ /* 0x000fe4000782c0ff */
[----:B------:R-:W-:Y:S01]  /*0820*/  FSEL R3, -R9, -0.4999999701976776123, !P0 ;  /* 0xbeffffff09037808 */ /* 0x000fe20004000100 */
[----:B------:R-:W-:Y:S01]  /*0830*/  FFMA R8, R7, R0, R8 ;  /* 0x0000000007087223 */ /* 0x000fe20000000008 */
[----:B------:R-:W-:-:S03]  /*0840*/  FSEL R0, R6, 1, !P0 ;  /* 0x3f80000006007808 */ /* 0x000fc60004000000 */
[C---:B------:R-:W-:Y:S02]  /*0850*/  FFMA R3, R7.reuse, R8, R3 ;  /* 0x0000000807037223 */ /* 0x040fe40000000003 */
[----:B------:R-:W-:-:S04]  /*0860*/  FFMA R7, R7, R0, RZ ;  /* 0x0000000007077223 */ /* 0x000fc800000000ff */
[----:B------:R-:W-:Y:S01]  /*0870*/  FFMA R3, R7, R3, R0 ;  /* 0x0000000307037223 */ /* 0x000fe20000000000 */
[----:B0-----:R-:W-:-:S04]  /*0880*/  IMAD.WIDE R4, R2, 0x4, R4 ;  /* 0x0000000402047825 */ /* 0x001fc800078e0204 */
[----:B------:R-:W-:-:S05]  /*0890*/  @P1 FADD R3, RZ, -R3 ;  /* 0x80000003ff031221 */ /* 0x000fca0000000000 */
[----:B------:R-:W-:Y:S01]  /*08a0*/  STG.E desc[UR6][R4.64], R3 ;  /* 0x0000000304007986 */ /* 0x000fe2000c101906 */
[----:B------:R-:W-:Y:S05]  /*08b0*/  EXIT ;  /* 0x000000000000794d */ /* 0x000fea0003800000 */
.L_x_20:
        /* <DEDUP_REMOVED lines=12> */
.L_x_47:


//--------------------- .text.sin_kernel          --------------------------
	.section	.text.sin_kernel,"ax",@progbits
	.align	128
        .global         sin_kernel
        .type           sin_kernel,@function
        .size           sin_kernel,(.L_x_48 - sin_kernel)
        .other          sin_kernel,@"STO_CUDA_ENTRY STV_DEFAULT"
sin_kernel:
.text.sin_kernel:
        /* <DEDUP_REMOVED lines=32> */
.L_x_23:
        /* <DEDUP_REMOVED lines=66> */
.L_x_25:
[----:B------:R-:W-:Y:S05]  /*0620*/  BSYNC.RECONVERGENT B1 ;  /* 0x0000000000017941 */ /* 0x000fea0003800200 */
.L_x_24:
        /* <DEDUP_REMOVED lines=18> */
.L_x_22:
[----:B------:R-:W-:Y:S05]  /*0750*/  BSYNC.RECONVERGENT B0 ;  /* 0x0000000000007941 */ /* 0x000fea0003800200 */
.L_x_21:
[----:B------:R-:W-:Y:S01]  /*0760*/  MOV R0, 0x37cbac00 ;  /* 0x37cbac0000007802 */ /* 0x000fe20000000f00 */
[----:B------:R-:W-:Y:S01]  /*0770*/  FMUL R7, R6, R6 ;  /* 0x0000000606077220 */ /* 0x000fe20000400000 */
[----:B------:R-:W-:Y:S01]  /*0780*/  LOP3.LUT R8, R3, 0x1, RZ, 0xc0, !PT ;  /* 0x0000000103087812 */ /* 0x000fe200078ec0ff */
[----:B------:R-:W0:Y:S01]  /*0790*/  LDC.64 R4, c[0x0][0x388] ;  /* 0x0000e200ff047b82 */ /* 0x000e220000000a00 */
[----:B------:R-:W-:Y:S02]  /*07a0*/  IMAD.MOV.U32 R9, RZ, RZ, 0x3effffff ;  /* 0x3effffffff097424 */ /* 0x000fe400078e00ff */
[----:B------:R-:W-:Y:S01]  /*07b0*/  FFMA R0, R7, R0, -0.0013887860113754868507 ;  /* 0xbab607ed07007423 */ /* 0x000fe20000000000 */
[----:B------:R-:W-:Y:S01]  /*07c0*/  ISETP.NE.U32.AND P0, PT, R8, 0x1, PT ;  /* 0x000000010800780c */ /* 0x000fe20003f05070 */
[----:B------:R-:W-:Y:S01]  /*07d0*/  IMAD.MOV.U32 R8, RZ, RZ, 0x3d2aaabb ;  /* 0x3d2aaabbff087424 */ /* 0x000fe200078e00ff */
[----:B------:R-:W-:Y:S02]  /*07e0*/  LOP3.LUT P1, RZ, R3, 0x2, RZ, 0xc0, !PT ;  /* 0x0000000203ff7812 */ /* 0x000fe4000782c0ff */
[----:B------:R-:W-:-:S02]  /*07f0*/  FSEL R0, R0, -0.00019574658654164522886, !P0 ;  /* 0xb94d415300007808 */ /* 0x000fc40004000000 */
[----:B------:R-:W-:Y:S02]  /*0800*/  FSEL R8, R8, 0.0083327032625675201416, !P0 ;  /* 0x3c0885e408087808 */ /* 0x000fe40004000000 */
[----:B------:R-:W-:-:S03]  /*0810*/  FSEL R3, -R9, -0.16666662693023681641, !P0 ;  /* 0xbe2aaaa809037808 */ /* 0x000fc60004000100 */
[----:B------:R-:W-:Y:S01]  /*0820*/  FFMA R8, R7, R0, R8 ;  /* 0x0000000007087223 */ /* 0x000fe20000000008 */
[----:B------:R-:W-:-:S03]  /*0830*/  FSEL R0, R6, 1, P0 ;  /* 0x3f80000006007808 */ /* 0x000fc60000000000 */
[C---:B------:R-:W-:Y:S02]  /*0840*/  FFMA R3, R7.reuse, R8, R3 ;  /* 0x0000000807037223 */ /* 0x040fe40000000003 */
[----:B------:R-:W-:-:S04]  /*0850*/  FFMA R7, R7, R0, RZ ;  /* 0x0000000007077223 */ /* 0x000fc800000000ff */
[----:B------:R-:W-:Y:S01]  /*0860*/  FFMA R3, R7, R3, R0 ;  /* 0x0000000307037223 */ /* 0x000fe20000000000 */
[----:B0-----:R-:W-:-:S04]  /*0870*/  IMAD.WIDE R4, R2, 0x4, R4 ;  /* 0x0000000402047825 */ /* 0x001fc800078e0204 */
[----:B------:R-:W-:-:S05]  /*0880*/  @P1 FADD R3, RZ, -R3 ;  /* 0x80000003ff031221 */ /* 0x000fca0000000000 */
[----:B------:R-:W-:Y:S01]  /*0890*/  STG.E desc[UR6][R4.64], R3 ;  /* 0x0000000304007986 */ /* 0x000fe2000c101906 */
[----:B------:R-:W-:Y:S05]  /*08a0*/  EXIT ;  /* 0x000000000000794d */ /* 0x000fea0003800000 */
.L_x_26:
        /* <DEDUP_REMOVED lines=13> */
.L_x_48:


//--------------------- .text.pow_kernel          --------------------------
	.section	.text.pow_kernel,"ax",@progbits
	.align	128
        .global         pow_kernel
        .type           pow_kernel,@function
        .size           pow_kernel,(.L_x_49 - pow_kernel)
        .other          pow_kernel,@"STO_CUDA_ENTRY STV_DEFAULT"
pow_kernel:
.text.pow_kernel:
        /* <DEDUP_REMOVED lines=12> */
[----:B------:R-:W-:Y:S01]  /*00c0*/  HFMA2 R9, -RZ, RZ, 0.771484375, 0.21533203125 ;  /* 0x3a2c32e4ff097431 */ /* 0x000fe200000001ff */
[----:B------:R-:W-:Y:S01]  /*00d0*/  BSSY.RECONVERGENT B0, `(.L_x_27) ;  /* 0x000005a000007945 */ /* 0x000fe20003800200 */
[C---:B--2---:R-:W-:Y:S01]  /*00e0*/  FMUL R5, |R2|.reuse, 16777216 ;  /* 0x4b80000002057820 */ /* 0x044fe20000400200 */
[----:B------:R-:W-:-:S04]  /*00f0*/  FSETP.GEU.AND P0, PT, |R2|, 1.175494350822287508e-38, PT ;  /* 0x008000000200780b */ /* 0x000fc80003f0e200 */
[----:B------:R-:W-:Y:S02]  /*0100*/  FSEL R5, R5, |R2|, !P0 ;  /* 0x4000000205057208 */ /* 0x000fe40004000000 */
[----:B------:R-:W-:Y:S02]  /*0110*/  FSEL R3, RZ, -24, P0 ;  /* 0xc1c00000ff037808 */ /* 0x000fe40000000000 */
[----:B------:R-:W-:-:S04]  /*0120*/  IADD3 R4, PT, PT, R5, -0x3f3504f3, RZ ;  /* 0xc0cafb0d05047810 */ /* 0x000fc80007ffe0ff */
[----:B------:R-:W-:-:S04]  /*0130*/  LOP3.LUT R4, R4, 0xff800000, RZ, 0xc0, !PT ;  /* 0xff80000004047812 */ /* 0x000fc800078ec0ff */
[-C--:B------:R-:W-:Y:S02]  /*0140*/  IADD3 R5, PT, PT, R5, -R4.reuse, RZ ;  /* 0x8000000405057210 */ /* 0x080fe40007ffe0ff */
[----:B------:R-:W-:-:S03]  /*0150*/  I2FP.F32.S32 R4, R4 ;  /* 0x0000000400047245 */ /* 0x000fc60000201400 */
[C---:B------:R-:W-:Y:S01]  /*0160*/  FADD R6, R5.reuse, 1 ;  /* 0x3f80000005067421 */ /* 0x040fe20000000000 */
[----:B------:R-:W-:Y:S01]  /*0170*/  FADD R5, R5, -1 ;  /* 0xbf80000005057421 */ /* 0x000fe20000000000 */
[----:B------:R-:W-:-:S03]  /*0180*/  FFMA R3, R4, 1.1920928955078125e-07, R3 ;  /* 0x3400000004037823 */ /* 0x000fc60000000003 */
[----:B------:R-:W-:Y:S01]  /*0190*/  FADD R7, R5, R5 ;  /* 0x0000000505077221 */ /* 0x000fe20000000000 */
[----:B------:R-:W0:Y:S03]  /*01a0*/  MUFU.RCP R6, R6 ;  /* 0x0000000600067308 */ /* 0x000e260000001000 */
[----:B0-----:R-:W-:-:S04]  /*01b0*/  FMUL R8, R6, R7 ;  /* 0x0000000706087220 */ /* 0x001fc80000400000 */
[----:B------:R-:W-:Y:S01]  /*01c0*/  FADD R7, R5, -R8 ;  /* 0x8000000805077221 */ /* 0x000fe20000000000 */
[CC--:B------:R-:W-:Y:S01]  /*01d0*/  FMUL R4, R8.reuse, R8.reuse ;  /* 0x0000000808047220 */ /* 0x0c0fe20000400000 */
[----:B------:R-:W-:Y:S02]  /*01e0*/  FFMA R12, R8, 1.4426950216293334961, R3 ;  /* 0x3fb8aa3b080c7823 */ /* 0x000fe40000000003 */
[----:B------:R-:W-:Y:S01]  /*01f0*/  FADD R10, R7, R7 ;  /* 0x00000007070a7221 */ /* 0x000fe20000000000 */
[C---:B------:R-:W-:Y:S01]  /*0200*/  FFMA R7, R4.reuse, R9, 0.0032181653659790754318 ;  /* 0x3b52e7db04077423 */ /* 0x040fe20000000009 */
[----:B------:R-:W-:Y:S02]  /*0210*/  FADD R9, R3, -R12 ;  /* 0x8000000c03097221 */ /* 0x000fe40000000000 */
[----:B------:R-:W-:Y:S01]  /*0220*/  FFMA R5, R5, -R8, R10 ;  /* 0x8000000805057223 */ /* 0x000fe2000000000a */
[----:B------:R-:W-:Y:S01]  /*0230*/  FFMA R7, R4, R7, 0.018033718690276145935 ;  /* 0x3c93bb7304077423 */ /* 0x000fe20000000007 */
[----:B------:R-:W0:Y:S02]  /*0240*/  LDC R3, c[0x0][0x390] ;  /* 0x0000e400ff037b82 */ /* 0x000e240000000800 */
[----:B------:R-:W-:Y:S01]  /*0250*/  FMUL R5, R6, R5 ;  /* 0x0000000506057220 */ /* 0x000fe20000400000 */
[----:B------:R-:W-:Y:S01]  /*0260*/  FFMA R6, R8, 1.4426950216293334961, R9 ;  /* 0x3fb8aa3b08067823 */ /* 0x000fe20000000009 */
[----:B------:R-:W-:-:S03]  /*0270*/  FFMA R7, R4, R7, 0.12022458761930465698 ;  /* 0x3df6384f04077423 */ /* 0x000fc60000000007 */
[----:B------:R-:W-:Y:S01]  /*0280*/  FFMA R9, R5, 1.4426950216293334961, R6 ;  /* 0x3fb8aa3b05097823 */ /* 0x000fe20000000006 */
[----:B------:R-:W-:-:S03]  /*0290*/  FMUL R7, R4, R7 ;  /* 0x0000000704077220 */ /* 0x000fc60000400000 */
[----:B------:R-:W-:Y:S01]  /*02a0*/  FFMA R4, R8, 1.9251366722983220825e-08, R9 ;  /* 0x32a55e3408047823 */ /* 0x000fe20000000009 */
[----:B------:R-:W-:Y:S01]  /*02b0*/  FMUL R6, R7, 3 ;  /* 0x4040000007067820 */ /* 0x000fe20000400000 */
[----:B------:R-:W-:-:S03]  /*02c0*/  MOV R9, 0x391fcb8e ;  /* 0x391fcb8e00097802 */ /* 0x000fc60000000f00 */
[----:B------:R-:W-:-:S04]  /*02d0*/  FFMA R4, R5, R6, R4 ;  /* 0x0000000605047223 */ /* 0x000fc80000000004 */
[----:B------:R-:W-:-:S04]  /*02e0*/  FFMA R7, R8, R7, R4 ;  /* 0x0000000708077223 */ /* 0x000fc80000000004 */
[----:B------:R-:W-:-:S04]  /*02f0*/  FADD R4, R12, R7 ;  /* 0x000000070c047221 */ /* 0x000fc80000000000 */
[----:B0-----:R-:W-:Y:S01]  /*0300*/  FMUL R5, R4, R3 ;  /* 0x0000000304057220 */ /* 0x001fe20000400000 */
[----:B------:R-:W-:-:S03]  /*0310*/  FADD R12, -R12, R4 ;  /* 0x000000040c0c7221 */ /* 0x000fc60000000100 */
[----:B------:R-:W0:Y:S01]  /*0320*/  FRND R6, R5 ;  /* 0x0000000500067307 */ /* 0x000e220000201000 */
[----:B------:R-:W-:Y:S01]  /*0330*/  FADD R12, R7, -R12 ;  /* 0x8000000c070c7221 */ /* 0x000fe20000000000 */
[-C--:B------:R-:W-:Y:S01]  /*0340*/  FFMA R7, R4, R3.reuse, -R5 ;  /* 0x0000000304077223 */ /* 0x080fe20000000805 */
[C---:B------:R-:W-:Y:S02]  /*0350*/  FSETP.GT.AND P1, PT, |R5|.reuse, 152, PT ;  /* 0x431800000500780b */ /* 0x040fe40003f24200 */
[C---:B------:R-:W-:Y:S01]  /*0360*/  FSETP.GEU.AND P2, PT, R5.reuse, RZ, PT ;  /* 0x000000ff0500720b */ /* 0x040fe20003f4e000 */
[----:B------:R-:W-:Y:S02]  /*0370*/  FFMA R7, R12, R3, R7 ;  /* 0x000000030c077223 */ /* 0x000fe40000000007 */
[----:B------:R1:W2:Y:S01]  /*0380*/  F2I.NTZ R8, R5 ;  /* 0x0000000500087305 */ /* 0x0002a20000203100 */
[----:B0-----:R-:W-:Y:S01]  /*0390*/  FADD R4, R5, -R6 ;  /* 0x8000000605047221 */ /* 0x001fe20000000000 */
[----:B------:R-:W-:Y:S01]  /*03a0*/  FSETP.GT.AND P0, PT, R6, RZ, PT ;  /* 0x000000ff0600720b */ /* 0x000fe20003f04000 */
[----:B-1----:R-:W-:-:S02]  /*03b0*/  HFMA2 R5, -RZ, RZ, 1.875, 0 ;  /* 0x3f800000ff057431 */ /* 0x002fc400000001ff */
[----:B------:R-:W-:-:S04]  /*03c0*/  FADD R4, R7, R4 ;  /* 0x0000000407047221 */ /* 0x000fc80000000000 */
[----:B------:R-:W-:Y:S01]  /*03d0*/  FFMA R7, R4, R9, 0.0013391353422775864601 ;  /* 0x3aaf85ed04077423 */ /* 0x000fe20000000009 */
[----:B------:R-:W-:Y:S02]  /*03e0*/  SEL R9, RZ, 0x83000000, P0 ;  /* 0x83000000ff097807 */ /* 0x000fe40000000000 */
[----:B------:R-:W-:Y:S01]  /*03f0*/  FSETP.NEU.AND P0, PT, R2, 1, PT ;  /* 0x3f8000000200780b */ /* 0x000fe20003f0d000 */
[C---:B------:R-:W-:Y:S01]  /*0400*/  FFMA R7, R4.reuse, R7, 0.0096188392490148544312 ;  /* 0x3c1d985604077423 */ /* 0x040fe20000000007 */
[----:B------:R-:W-:Y:S02]  /*0410*/  IADD3 R6, PT, PT, R9, 0x7f000000, RZ ;  /* 0x7f00000009067810 */ /* 0x000fe40007ffe0ff */
[----:B------:R-:W-:Y:S01]  /*0420*/  FSETP.EQ.OR P0, PT, R3, RZ, !P0 ;  /* 0x000000ff0300720b */ /* 0x000fe20004702400 */
[----:B------:R-:W-:Y:S01]  /*0430*/  FFMA R7, R4, R7, 0.055503588169813156128 ;  /* 0x3d6357bb04077423 */ /* 0x000fe20000000007 */
[----:B--2---:R-:W-:-:S03]  /*0440*/  LEA R9, R8, -R9, 0x17 ;  /* 0x8000000908097211 */ /* 0x004fc600078eb8ff */
[----:B------:R-:W-:-:S04]  /*0450*/  FFMA R7, R4, R7, 0.24022644758224487305 ;  /* 0x3e75fdec04077423 */ /* 0x000fc80000000007 */
[----:B------:R-:W-:-:S04]  /*0460*/  FFMA R7, R4, R7, 0.69314718246459960938 ;  /* 0x3f31721804077423 */ /* 0x000fc80000000007 */
[----:B------:R-:W-:-:S04]  /*0470*/  FFMA R7, R4, R7, 1 ;  /* 0x3f80000004077423 */ /* 0x000fc80000000007 */
[----:B------:R-:W-:-:S04]  /*0480*/  FMUL R6, R7, R6 ;  /* 0x0000000607067220 */ /* 0x000fc80000400000 */
[----:B------:R-:W-:Y:S01]  /*0490*/  FMUL R6, R6, R9 ;  /* 0x0000000906067220 */ /* 0x000fe20000400000 */
[----:B------:R-:W-:Y:S01]  /*04a0*/  @P1 FSEL R6, RZ, +INF , !P2 ;  /* 0x7f800000ff061808 */ /* 0x000fe20005000000 */
[----:B------:R-:W-:Y:S06]  /*04b0*/  @P0 BRA `(.L_x_28) ;  /* 0x00000000006c0947 */ /* 0x000fec0003800000 */
[----:B------:R-:W-:-:S04]  /*04c0*/  FSETP.NAN.AND P0, PT, |R3|, |R3|, PT ;  /* 0x400000030300720b */ /* 0x000fc80003f08200 */
[----:B------:R-:W-:-:S13]  /*04d0*/  FSETP.NUM.AND P0, PT, |R2|, |R2|, !P0 ;  /* 0x400000020200720b */ /* 0x000fda0004707200 */
[----:B------:R-:W-:Y:S01]  /*04e0*/  @!P0 FADD R5, R2, R3 ;  /* 0x0000000302058221 */ /* 0x000fe20000000000 */
[----:B------:R-:W-:Y:S06]  /*04f0*/  @!P0 BRA `(.L_x_28) ;  /* 0x00000000005c8947 */ /* 0x000fec0003800000 */
[----:B------:R-:W-:Y:S01]  /*0500*/  FMUL R7, R3, 0.5 ;  /* 0x3f00000003077820 */ /* 0x000fe20000400000 */
[----:B------:R-:W-:-:S04]  /*0510*/  FSETP.NEU.AND P0, PT, |R2|, +INF , PT ;  /* 0x7f8000000200780b */ /* 0x000fc80003f0d200 */
[----:B------:R-:W-:Y:S01]  /*0520*/  FSETP.NEU.AND P0, PT, R2, RZ, P0 ;  /* 0x000000ff0200720b */ /* 0x000fe2000070d000 */
[----:B------:R-:W0:Y:S03]  /*0530*/  FRND.TRUNC R7, R7 ;  /* 0x0000000700077307 */ /* 0x000e26000020d000 */
[----:B------:R-:W-:Y:S01]  /*0540*/  FSETP.GEU.OR P1, PT, R3, RZ, P0 ;  /* 0x000000ff0300720b */ /* 0x000fe2000072e400 */
[----:B0-----:R-:W-:-:S04]  /*0550*/  FADD R4, R7, R7 ;  /* 0x0000000707047221 */ /* 0x001fc80000000000 */
[----:B------:R-:W-:-:S04]  /*0560*/  FADD R8, -R4, R3 ;  /* 0x0000000304087221 */ /* 0x000fc80000000100 */
[----:B------:R-:W-:Y:S01]  /*0570*/  @!P0 FADD R4, R2, R2 ;  /* 0x0000000202048221 */ /* 0x000fe20000000000 */
[----:B------:R-:W-:-:S04]  /*0580*/  FSETP.NEU.AND P2, PT, |R8|, 1, !P0 ;  /* 0x3f8000000800780b */ /* 0x000fc8000474d200 */
[----:B------:R-:W-:-:S09]  /*0590*/  @!P1 LOP3.LUT R4, R4, 0x7f800000, RZ, 0x3c, !PT ;  /* 0x7f80000004049812 */ /* 0x000fd200078e3cff */
[----:B------:R-:W-:-:S04]  /*05a0*/  @P2 LOP3.LUT R4, R4, 0x7fffffff, RZ, 0xc0, !PT ;  /* 0x7fffffff04042812 */ /* 0x000fc800078ec0ff */
[----:B------:R-:W-:Y:S01]  /*05b0*/  @!P0 MOV R5, R4 ;  /* 0x0000000400058202 */ /* 0x000fe20000000f00 */
[----:B------:R-:W-:Y:S06]  /*05c0*/  @!P0 BRA `(.L_x_28) ;  /* 0x0000000000288947 */ /* 0x000fec0003800000 */
[----:B------:R-:W-:Y:S02]  /*05d0*/  FSETP.NEU.AND P0, PT, |R3|, +INF , PT ;  /* 0x7f8000000300780b */ /* 0x000fe40003f0d200 */
[----:B------:R-:W-:-:S13]  /*05e0*/  FSETP.EQ.AND P1, PT, R2, -1, PT ;  /* 0xbf8000000200780b */ /* 0x000fda0003f22000 */
[----:B------:R-:W-:Y:S05]  /*05f0*/  @!P0 BRA P1, `(.L_x_28) ;  /* 0x00000000001c8947 */ /* 0x000fea0000800000 */
[----:B------:R-:W-:Y:S02]  /*0600*/  FSETP.GEU.AND P1, PT, R2, RZ, PT ;  /* 0x000000ff0200720b */ /* 0x000fe40003f2e000 */
[----:B------:R-:W-:-:S11]  /*0610*/  MOV R5, R6 ;  /* 0x0000000600057202 */ /* 0x000fd60000000f00 */
[----:B------:R-:W0:Y:S01]  /*0620*/  @!P1 FRND.FLOOR R2, R3 ;  /* 0x0000000300029307 */ /* 0x000e220000205000 */
[----:B------:R-:W-:Y:S02]  /*0630*/  @!P1 FSETP.NEU.AND P2, PT, |R8|, 1, PT ;  /* 0x3f8000000800980b */ /* 0x000fe40003f4d200 */
[----:B0-----:R-:W-:Y:S02]  /*0640*/  @!P1 FSETP.NEU.AND P0, PT, R2, R3, PT ;  /* 0x000000030200920b */ /* 0x001fe40003f0d000 */
[----:B------:R-:W-:-:S04]  /*0650*/  @!P1 FSEL R2, R6, -R6, P2 ;  /* 0x8000000606029208 */ /* 0x000fc80001000000 */
[----:B------:R-:W-:-:S07]  /*0660*/  @!P1 FSEL R5, R2, +QNAN , !P0 ;  /* 0x7fffffff02059808 */ /* 0x000fce0004000000 */
.L_x_28:
[----:B------:R-:W-:Y:S05]  /*0670*/  BSYNC.RECONVERGENT B0 ;  /* 0x0000000000007941 */ /* 0x000fea0003800200 */
.L_x_27:
[----:B------:R-:W0:Y:S02]  /*0680*/  LDC.64 R2, c[0x0][0x388] ;  /* 0x0000e200ff027b82 */ /* 0x000e240000000a00 */
[----:B0-----:R-:W-:-:S05]  /*0690*/  IMAD.WIDE R2, R0, 0x4, R2 ;  /* 0x0000000400027825 */ /* 0x001fca00078e0202 */
[----:B------:R-:W-:Y:S01]  /*06a0*/  STG.E desc[UR4][R2.64], R5 ;  /* 0x0000000502007986 */ /* 0x000fe2000c101904 */
[----:B------:R-:W-:Y:S05]  /*06b0*/  EXIT ;  /* 0x000000000000794d */ /* 0x000fea0003800000 */
.L_x_29:
        /* <DEDUP_REMOVED lines=12> */
.L_x_49:


//--------------------- .text.sqrt_kernel         --------------------------
	.section	.text.sqrt_kernel,"ax",@progbits
	.align	128
        .global         sqrt_kernel
        .type           sqrt_kernel,@function
        .size           sqrt_kernel,(.L_x_38 - sqrt_kernel)
        .other          sqrt_kernel,@"STO_CUDA_ENTRY STV_DEFAULT"
sqrt_kernel:
.text.sqrt_kernel:
        /* <DEDUP_REMOVED lines=13> */
[----:B--2---:R-:W-:Y:S01]  /*00d0*/  IADD3 R4, PT, PT, R0, -0xd000000, RZ ;  /* 0xf300000000047810 */ /* 0x004fe20007ffe0ff */
[----:B------:R0:W1:Y:S03]  /*00e0*/  MUFU.RSQ R7, R0 ;  /* 0x0000000000077308 */ /* 0x0000660000001400 */
[----:B------:R-:W-:-:S13]  /*00f0*/  ISETP.GT.U32.AND P0, PT, R4, 0x727fffff, PT ;  /* 0x727fffff0400780c */ /* 0x000fda0003f04070 */
[----:B0-----:R-:W-:Y:S05]  /*0100*/  @!P0 BRA `(.L_x_31) ;  /* 0x00000000000c8947 */ /* 0x001fea0003800000 */
[----:B------:R-:W-:-:S07]  /*0110*/  MOV R9, 0x130 ;  /* 0x0000013000097802 */ /* 0x000fce0000000f00 */
[----:B-1----:R-:W-:Y:S05]  /*0120*/  CALL.REL.NOINC `($__internal_1_$__cuda_sm20_sqrt_rn_f32_slowpath) ;  /* 0x0000000000287944 */ /* 0x002fea0003c00000 */
[----:B------:R-:W-:Y:S05]  /*0130*/  BRA `(.L_x_32) ;  /* 0x0000000000107947 */ /* 0x000fea0003800000 */
.L_x_31:
[----:B-1----:R-:W-:Y:S01]  /*0140*/  FMUL.FTZ R3, R0, R7 ;  /* 0x0000000700037220 */ /* 0x002fe20000410000 */
[----:B------:R-:W-:-:S03]  /*0150*/  FMUL.FTZ R7, R7, 0.5 ;  /* 0x3f00000007077820 */ /* 0x000fc60000410000 */
[----:B------:R-:W-:-:S04]  /*0160*/  FFMA R0, -R3, R3, R0 ;  /* 0x0000000303007223 */ /* 0x000fc80000000100 */
[----:B------:R-:W-:-:S07]  /*0170*/  FFMA R7, R0, R7, R3 ;  /* 0x0000000700077223 */ /* 0x000fce0000000003 */
.L_x_32:
[----:B------:R-:W-:Y:S05]  /*0180*/  BSYNC.RECONVERGENT B0 ;  /* 0x0000000000007941 */ /* 0x000fea0003800200 */
.L_x_30:
[----:B------:R-:W0:Y:S02]  /*0190*/  LDC.64 R2, c[0x0][0x388] ;  /* 0x0000e200ff027b82 */ /* 0x000e240000000a00 */
[----:B0-----:R-:W-:-:S05]  /*01a0*/  IMAD.WIDE R2, R5, 0x4, R2 ;  /* 0x0000000405027825 */ /* 0x001fca00078e0202 */
[----:B------:R-:W-:Y:S01]  /*01b0*/  STG.E desc[UR4][R2.64], R7 ;  /* 0x0000000702007986 */ /* 0x000fe2000c101904 */
[----:B------:R-:W-:Y:S05]  /*01c0*/  EXIT ;  /* 0x000000000000794d */ /* 0x000fea0003800000 */
        .weak           $__internal_1_$__cuda_sm20_sqrt_rn_f32_slowpath
        .type           $__internal_1_$__cuda_sm20_sqrt_rn_f32_slowpath,@function
        .size           $__internal_1_$__cuda_sm20_sqrt_rn_f32_slowpath,(.L_x_38 - $__internal_1_$__cuda_sm20_sqrt_rn_f32_slowpath)
$__internal_1_$__cuda_sm20_sqrt_rn_f32_slowpath:
[----:B------:R-:W-:-:S13]  /*01d0*/  LOP3.LUT P0, RZ, R0, 0x7fffffff, RZ, 0xc0, !PT ;  /* 0x7fffffff00ff7812 */ /* 0x000fda000780c0ff */
[----:B------:R-:W-:Y:S01]  /*01e0*/  @!P0 MOV R2, R0 ;  /* 0x0000000000028202 */ /* 0x000fe20000000f00 */
[----:B------:R-:W-:Y:S06]  /*01f0*/  @!P0 BRA `(.L_x_33) ;  /* 0x0000000000408947 */ /* 0x000fec0003800000 */
[----:B------:R-:W-:-:S13]  /*0200*/  FSETP.GEU.FTZ.AND P0, PT, R0, RZ, PT ;  /* 0x000000ff0000720b */ /* 0x000fda0003f1e000 */
[----:B------:R-:W-:Y:S01]  /*0210*/  @!P0 MOV R2, 0x7fffffff ;  /* 0x7fffffff00028802 */ /* 0x000fe20000000f00 */
[----:B------:R-:W-:Y:S06]  /*0220*/  @!P0 BRA `(.L_x_33) ;  /* 0x0000000000348947 */ /* 0x000fec0003800000 */
[----:B------:R-:W-:-:S13]  /*0230*/  FSETP.GTU.FTZ.AND P0, PT, |R0|, +INF , PT ;  /* 0x7f8000000000780b */ /* 0x000fda0003f1c200 */
[----:B------:R-:W-:Y:S01]  /*0240*/  @P0 FADD.FTZ R2, R0, 1 ;  /* 0x3f80000000020421 */ /* 0x000fe20000010000 */
[----:B------:R-:W-:Y:S06]  /*0250*/  @P0 BRA `(.L_x_33) ;  /* 0x0000000000280947 */ /* 0x000fec0003800000 */
[----:B------:R-:W-:-:S13]  /*0260*/  FSETP.NEU.FTZ.AND P0, PT, |R0|, +INF , PT ;  /* 0x7f8000000000780b */ /* 0x000fda0003f1d200 */
[----:B------:R-:W-:-:S04]  /*0270*/  @P0 FFMA R3, R0, 1.84467440737095516160e+19, RZ ;  /* 0x5f80000000030823 */ /* 0x000fc800000000ff */
[----:B------:R-:W0:Y:S02]  /*0280*/  @P0 MUFU.RSQ R2, R3 ;  /* 0x0000000300020308 */ /* 0x000e240000001400 */
[----:B0-----:R-:W-:Y:S01]  /*0290*/  @P0 FMUL.FTZ R4, R3, R2 ;  /* 0x0000000203040220 */ /* 0x001fe20000410000 */
[----:B------:R-:W-:Y:S01]  /*02a0*/  @P0 FMUL.FTZ R8, R2, 0.5 ;  /* 0x3f00000002080820 */ /* 0x000fe20000410000 */
[----:B------:R-:W-:Y:S02]  /*02b0*/  @!P0 MOV R2, R0 ;  /* 0x0000000000028202 */ /* 0x000fe40000000f00 */
[----:B------:R-:W-:-:S04]  /*02c0*/  @P0 FADD.FTZ R6, -R4, -RZ ;  /* 0x800000ff04060221 */ /* 0x000fc80000010100 */
[----:B------:R-:W-:-:S04]  /*02d0*/  @P0 FFMA R7, R4, R6, R3 ;  /* 0x0000000604070223 */ /* 0x000fc80000000003 */
[----:B------:R-:W-:-:S04]  /*02e0*/  @P0 FFMA R7, R7, R8, R4 ;  /* 0x0000000807070223 */ /* 0x000fc80000000004 */
[----:B------:R-:W-:-:S07]  /*02f0*/  @P0 FMUL.FTZ R2, R7, 2.3283064365386962891e-10 ;  /* 0x2f80000007020820 */ /* 0x000fce0000410000 */
.L_x_33:
[----:B------:R-:W-:Y:S01]  /*0300*/  HFMA2 R3, -RZ, RZ, 0, 0 ;  /* 0x00000000ff037431 */ /* 0x000fe200000001ff */
[----:B------:R-:W-:Y:S02]  /*0310*/  MOV R7, R2 ;  /* 0x0000000200077202 */ /* 0x000fe40000000f00 */
[----:B------:R-:W-:-:S04]  /*0320*/  MOV R2, R9 ;  /* 0x0000000900027202 */ /* 0x000fc80000000f00 */
[----:B------:R-:W-:Y:S05]  /*0330*/  RET.REL.NODEC R2 `(sqrt_kernel) ;  /* 0xfffffffc02307950 */ /* 0x000fea0003c3ffff */
.L_x_34:
        /* <DEDUP_REMOVED lines=12> */
.L_x_38:


//--------------------- .text.log_kernel          --------------------------
	.section	.text.log_kernel,"ax",@progbits
	.align	128
        .global         log_kernel
        .type           log_kernel,@function
        .size           log_kernel,(.L_x_51 - log_kernel)
        .other          log_kernel,@"STO_CUDA_ENTRY STV_DEFAULT"
log_kernel:
.text.log_kernel:
        /* <DEDUP_REMOVED lines=12> */
[----:B------:R-:W-:Y:S01]  /*00c0*/  HFMA2 R9, -RZ, RZ, 1.5048828125, 33.21875 ;  /* 0x3e055027ff097431 */ /* 0x000fe200000001ff */
[----:B0-----:R-:W0:Y:S02]  /*00d0*/  LDC.64 R2, c[0x0][0x388] ;  /* 0x0000e200ff027b82 */ /* 0x001e240000000a00 */
[----:B0-----:R-:W-:Y:S01]  /*00e0*/  IMAD.WIDE R2, R5, 0x4, R2 ;  /* 0x0000000405027825 */ /* 0x001fe200078e0202 */
[----:B--2---:R-:W-:-:S13]  /*00f0*/  FSETP.GEU.AND P0, PT, R0, 1.175494350822287508e-38, PT ;  /* 0x008000000000780b */ /* 0x004fda0003f0e000 */
[----:B------:R-:W-:-:S05]  /*0100*/  @!P0 FMUL R0, R0, 8388608 ;  /* 0x4b00000000008820 */ /* 0x000fca0000400000 */
[----:B------:R-:W-:-:S04]  /*0110*/  IADD3 R4, PT, PT, R0, -0x3f2aaaab, RZ ;  /* 0xc0d5555500047810 */ /* 0x000fc80007ffe0ff */
[----:B------:R-:W-:-:S04]  /*0120*/  LOP3.LUT R7, R4, 0xff800000, RZ, 0xc0, !PT ;  /* 0xff80000004077812 */ /* 0x000fc800078ec0ff */
[-C--:B------:R-:W-:Y:S02]  /*0130*/  IADD3 R4, PT, PT, R0, -R7.reuse, RZ ;  /* 0x8000000700047210 */ /* 0x080fe40007ffe0ff */
[----:B------:R-:W-:-:S03]  /*0140*/  I2FP.F32.S32 R7, R7 ;  /* 0x0000000700077245 */ /* 0x000fc60000201400 */
[----:B------:R-:W-:Y:S01]  /*0150*/  FADD R6, R4, -1 ;  /* 0xbf80000004067421 */ /* 0x000fe20000000000 */
[----:B------:R-:W-:Y:S02]  /*0160*/  FSEL R4, RZ, -23, P0 ;  /* 0xc1b80000ff047808 */ /* 0x000fe40000000000 */
[----:B------:R-:W-:Y:S01]  /*0170*/  ISETP.GT.U32.AND P0, PT, R0, 0x7f7fffff, PT ;  /* 0x7f7fffff0000780c */ /* 0x000fe20003f04070 */
[C---:B------:R-:W-:Y:S02]  /*0180*/  FFMA R9, R6.reuse, -R9, 0.14084610342979431152 ;  /* 0x3e1039f606097423 */ /* 0x040fe40000000809 */
[----:B------:R-:W-:Y:S01]  /*0190*/  FFMA R4, R7, 1.1920928955078125e-07, R4 ;  /* 0x3400000007047823 */ /* 0x000fe20000000004 */
[----:B------:R-:W-:Y:S01]  /*01a0*/  MOV R7, 0x7f800000 ;  /* 0x7f80000000077802 */ /* 0x000fe20000000f00 */
[----:B------:R-:W-:-:S04]  /*01b0*/  FFMA R9, R6, R9, -0.12148627638816833496 ;  /* 0xbdf8cdcc06097423 */ /* 0x000fc80000000009 */
[----:B------:R-:W-:-:S04]  /*01c0*/  FFMA R9, R6, R9, 0.13980610668659210205 ;  /* 0x3e0f295506097423 */ /* 0x000fc80000000009 */
[----:B------:R-:W-:-:S04]  /*01d0*/  FFMA R9, R6, R9, -0.16684235632419586182 ;  /* 0xbe2ad8b906097423 */ /* 0x000fc80000000009 */
[----:B------:R-:W-:-:S04]  /*01e0*/  FFMA R9, R6, R9, 0.20012299716472625732 ;  /* 0x3e4ced0b06097423 */ /* 0x000fc80000000009 */
[----:B------:R-:W-:-:S04]  /*01f0*/  FFMA R9, R6, R9, -0.24999669194221496582 ;  /* 0xbe7fff2206097423 */ /* 0x000fc80000000009 */
[----:B------:R-:W-:-:S04]  /*0200*/  FFMA R9, R6, R9, 0.33333182334899902344 ;  /* 0x3eaaaa7806097423 */ /* 0x000fc80000000009 */
[----:B------:R-:W-:-:S04]  /*0210*/  FFMA R9, R6, R9, -0.5 ;  /* 0xbf00000006097423 */ /* 0x000fc80000000009 */
[----:B------:R-:W-:-:S04]  /*0220*/  FMUL R9, R6, R9 ;  /* 0x0000000906097220 */ /* 0x000fc80000400000 */
[----:B------:R-:W-:-:S04]  /*0230*/  FFMA R9, R6, R9, R6 ;  /* 0x0000000906097223 */ /* 0x000fc80000000006 */
[----:B------:R-:W-:Y:S01]  /*0240*/  FFMA R4, R4, 0.69314718246459960938, R9 ;  /* 0x3f31721804047823 */ /* 0x000fe20000000009 */
[C---:B------:R-:W-:Y:S01]  /*0250*/  @P0 FFMA R4, R0.reuse, R7, +INF ;  /* 0x7f80000000040423 */ /* 0x040fe20000000007 */
[----:B------:R-:W-:-:S04]  /*0260*/  FSETP.NEU.AND P0, PT, R0, RZ, PT ;  /* 0x000000ff0000720b */ /* 0x000fc80003f0d000 */
[----:B------:R-:W-:-:S05]  /*0270*/  FSEL R5, R4, -INF , P0 ;  /* 0xff80000004057808 */ /* 0x000fca0000000000 */
[----:B------:R-:W-:Y:S01]  /*0280*/  STG.E desc[UR4][R2.64], R5 ;  /* 0x0000000502007986 */ /* 0x000fe2000c101904 */
[----:B------:R-:W-:Y:S05]  /*0290*/  EXIT ;  /* 0x000000000000794d */ /* 0x000fea0003800000 */
.L_x_35:
        /* <DEDUP_REMOVED lines=14> */
.L_x_51:


//--------------------- .text.exp_kernel          --------------------------
	.section	.text.exp_kernel,"ax",@progbits
	.align	128
        .global         exp_kernel
        .type           exp_kernel,@function
        .size           exp_kernel,(.L_x_52 - exp_kernel)
        .other          exp_kernel,@"STO_CUDA_ENTRY STV_DEFAULT"
exp_kernel:
.text.exp_kernel:
        /* <DEDUP_REMOVED lines=12> */
[----:B------:R-:W-:Y:S01]  /*00c0*/  HFMA2 R5, -RZ, RZ, 0.96630859375, -0.0022525787353515625 ;  /* 0x3bbb989dff057431 */ /* 0x000fe200000001ff */
[----:B------:R-:W-:-:S04]  /*00d0*/  MOV R9, 0x437c0000 ;  /* 0x437c000000097802 */ /* 0x000fc80000000f00 */
[----:B--2---:R-:W-:Y:S02]  /*00e0*/  FFMA.SAT R0, R2, R5, 0.5 ;  /* 0x3f00000002007423 */ /* 0x004fe40000002005 */
[----:B------:R-:W0:Y:S02]  /*00f0*/  LDC.64 R4, c[0x0][0x388] ;  /* 0x0000e200ff047b82 */ /* 0x000e240000000a00 */
[----:B------:R-:W-:-:S04]  /*0100*/  FFMA.RM R0, R0, R9, 12582913 ;  /* 0x4b40000100007423 */ /* 0x000fc80000004009 */
[C---:B------:R-:W-:Y:S01]  /*0110*/  FADD R9, R0.reuse, -12583039 ;  /* 0xcb40007f00097421 */ /* 0x040fe20000000000 */
[----:B------:R-:W-:-:S03]  /*0120*/  SHF.L.U32 R0, R0, 0x17, RZ ;  /* 0x0000001700007819 */ /* 0x000fc600000006ff */
[----:B------:R-:W-:-:S04]  /*0130*/  FFMA R9, R2, 1.4426950216293334961, -R9 ;  /* 0x3fb8aa3b02097823 */ /* 0x000fc80000000809 */
[----:B------:R-:W-:-:S06]  /*0140*/  FFMA R9, R2, 1.925963033500011079e-08, R9 ;  /* 0x32a5706002097823 */ /* 0x000fcc0000000009 */
[----:B------:R-:W1:Y:S01]  /*0150*/  MUFU.EX2 R9, R9 ;  /* 0x0000000900097308 */ /* 0x000e620000000800 */
[----:B0-----:R-:W-:-:S04]  /*0160*/  IMAD.WIDE R2, R7, 0x4, R4 ;  /* 0x0000000407027825 */ /* 0x001fc800078e0204 */
[----:B-1----:R-:W-:-:S05]  /*0170*/  FMUL R5, R0, R9 ;  /* 0x0000000900057220 */ /* 0x002fca0000400000 */
[----:B------:R-:W-:Y:S01]  /*0180*/  STG.E desc[UR4][R2.64], R5 ;  /* 0x0000000502007986 */ /* 0x000fe2000c101904 */
[----:B------:R-:W-:Y:S05]  /*0190*/  EXIT ;  /* 0x000000000000794d */ /* 0x000fea0003800000 */
.L_x_36:
        /* <DEDUP_REMOVED lines=14> */
.L_x_52:


//--------------------- .nv.global.init           --------------------------
	.section	.nv.global.init,"aw",@progbits
	.align	4
.nv.global.init:
	.type		__cudart_i2opi_f,@object
	.size		__cudart_i2opi_f,(.L_0 - __cudart_i2opi_f)
__cudart_i2opi_f:
        /*0000*/ 	.byte	0x41, 0x90, 0x43, 0x3c, 0x99, 0x95, 0x62, 0xdb, 0xc0, 0xdd, 0x34, 0xf5, 0xd1, 0x57, 0x27, 0xfc
        /*0010*/ 	.byte	0x29, 0x15, 0x44, 0x4e, 0x6e, 0x83, 0xf9, 0xa2
.L_0:


//--------------------- .nv.shared.reserved.0     --------------------------
	.section	.nv.shared.reserved.0,"aw",@nobits
	.weak		__nv_reservedSMEM_offset_0_alias
	.size		__nv_reservedSMEM_offset_0_alias, 0, 64
	.other		__nv_reservedSMEM_offset_0_alias,@"STO_CUDA_RESERVED_SHARED STV_DEFAULT"
__nv_reservedSMEM_offset_0_alias:
	.zero		0
	.zero		64


//--------------------- .nv.constant0.clamp_min_kernel --------------------------
	.section	.nv.constant0.clamp_min_kernel,"a",@progbits
	.sectionflags	@""
	.align	4
.nv.constant0.clamp_min_kernel:
	.zero		920


//--------------------- .nv.constant0.clamp_max_kernel --------------------------
	.section	.nv.constant0.clamp_max_kernel,"a",@progbits
	.sectionflags	@""
	.align	4
.nv.constant0.clamp_max_kernel:
	.zero		920


//--------------------- .nv.constant0.tanh_kernel --------------------------
	.section	.nv.constant0.tanh_kernel,"a",@progbits
	.sectionflags	@""
	.align	4
.nv.constant0.tanh_kernel:
	.zero		916


//--------------------- .nv.constant0.sigmoid_kernel --------------------------
	.section	.nv.constant0.sigmoid_kernel,"a",@progbits
	.sectionflags	@""
	.align	4
.nv.constant0.sigmoid_kernel:
	.zero		916


//--------------------- .nv.constant0.mask_for_grad_relu_kernel --------------------------
	.section	.nv.constant0.mask_for_grad_relu_kernel,"a",@progbits
	.sectionflags	@""
	.align	4
.nv.constant0.mask_for_grad_relu_kernel:
	.zero		916


//--------------------- .nv.constant0.relu_kernel --------------------------
	.section	.nv.constant0.relu_kernel,"a",@progbits
	.sectionflags	@""
	.align	4
.nv.constant0.relu_kernel:
	.zero		916


//--------------------- .nv.constant0.cosh_kernel --------------------------
	.section	.nv.constant0.cosh_kernel,"a",@progbits
	.sectionflags	@""
	.align	4
.nv.constant0.cosh_kernel:
	.zero		916


//--------------------- .nv.constant0.sinh_kernel --------------------------
	.section	.nv.constant0.sinh_kernel,"a",@progbits
	.sectionflags	@""
	.align	4
.nv.constant0.sinh_kernel:
	.zero		916


//--------------------- .nv.constant0.cos_kernel  --------------------------
	.section	.nv.constant0.cos_kernel,"a",@progbits
	.sectionflags	@""
	.align	4
.nv.constant0.cos_kernel:
	.zero		916


//--------------------- .nv.constant0.sin_kernel  --------------------------
	.section	.nv.constant0.sin_kernel,"a",@progbits
	.sectionflags	@""
	.align	4
.nv.constant0.sin_kernel:
	.zero		916


//--------------------- .nv.constant0.pow_kernel  --------------------------
	.section	.nv.constant0.pow_kernel,"a",@progbits
	.sectionflags	@""
	.align	4
.nv.constant0.pow_kernel:
	.zero		920


//--------------------- .nv.constant0.sqrt_kernel --------------------------
	.section	.nv.constant0.sqrt_kernel,"a",@progbits
	.sectionflags	@""
	.align	4
.nv.constant0.sqrt_kernel:
	.zero		916


//--------------------- .nv.constant0.log_kernel  --------------------------
	.section	.nv.constant0.log_kernel,"a",@progbits
	.sectionflags	@""
	.align	4
.nv.constant0.log_kernel:
	.zero		916


//--------------------- .nv.constant0.exp_kernel  --------------------------
	.section	.nv.constant0.exp_kernel,"a",@progbits
	.sectionflags	@""
	.align	4
.nv.constant0.exp_kernel:
	.zero		916


//--------------------- SYMBOLS --------------------------

	.type		.nv.reservedSmem.offset0,@object
	.size		.nv.reservedSmem.offset0,0x4
